	.headerflags	@"EF_CUDA_TEXMODE_UNIFIED EF_CUDA_64BIT_ADDRESS EF_CUDA_ACCELERATORS EF_CUDA_SM90 EF_CUDA_VIRTUAL_SM(EF_CUDA_SM90)"
	.elftype	@"ET_EXEC"


//--------------------- .nv.info                  --------------------------
	.section	.nv.info,"",@"SHT_CUDA_INFO"
	.align	4


	//----- nvinfo : EIATTR_REGCOUNT
	.align		4
        /*0000*/ 	.byte	0x04, 0x2f
        /*0002*/ 	.short	(.L_1 - .L_0)
	.align		4
.L_0:
        /*0004*/ 	.word	index@(triton_poi_fused__unsafe_index_add_mul_sigmoid_sub_7)
        /*0008*/ 	.word	0x00000040


	//----- nvinfo : EIATTR_MIN_STACK_SIZE
	.align		4
.L_1:
        /*000c*/ 	.byte	0x04, 0x12
        /*000e*/ 	.short	(.L_3 - .L_2)
	.align		4
.L_2:
        /*0010*/ 	.word	index@(triton_poi_fused__unsafe_index_add_mul_sigmoid_sub_7)
        /*0014*/ 	.word	0x00000000


	//----- nvinfo : EIATTR_FRAME_SIZE
	.align		4
.L_3:
        /*0018*/ 	.byte	0x04, 0x11
        /*001a*/ 	.short	(.L_5 - .L_4)
	.align		4
.L_4:
        /*001c*/ 	.word	index@(triton_poi_fused__unsafe_index_add_mul_sigmoid_sub_7)
        /*0020*/ 	.word	0x00000000


	//----- nvinfo : EIATTR_MIN_STACK_SIZE
	.align		4
.L_5:
        /*0024*/ 	.byte	0x04, 0x12
        /*0026*/ 	.short	(.L_7 - .L_6)
	.align		4
.L_6:
        /*0028*/ 	.word	index@(triton_poi_fused__unsafe_index_add_mul_sigmoid_sub_7)
        /*002c*/ 	.word	0x00000000
.L_7:


//--------------------- .nv.info.triton_poi_fused__unsafe_index_add_mul_sigmoid_sub_7 --------------------------
	.section	.nv.info.triton_poi_fused__unsafe_index_add_mul_sigmoid_sub_7,"",@"SHT_CUDA_INFO"
	.sectionflags	@""
	.align	4


	//----- nvinfo : EIATTR_CUDA_API_VERSION
	.align		4
        /*0000*/ 	.byte	0x04, 0x37
        /*0002*/ 	.short	(.L_9 - .L_8)
.L_8:
        /*0004*/ 	.word	0x0000007c


	//----- nvinfo : EIATTR_KPARAM_INFO
	.align		4
.L_9:
        /*0008*/ 	.byte	0x04, 0x17
        /*000a*/ 	.short	(.L_11 - .L_10)
.L_10:
        /*000c*/ 	.word	0x00000000
        /*0010*/ 	.short	0x000d
        /*0012*/ 	.short	0x0064
        /*0014*/ 	.byte	0x00, 0xf0, 0x11, 0x00


	//----- nvinfo : EIATTR_KPARAM_INFO
	.align		4
.L_11:
        /*0018*/ 	.byte	0x04, 0x17
        /*001a*/ 	.short	(.L_13 - .L_12)
.L_12:
        /*001c*/ 	.word	0x00000000
        /*0020*/ 	.short	0x000c
        /*0022*/ 	.short	0x0060
        /*0024*/ 	.byte	0x00, 0xf0, 0x11, 0x00


	//----- nvinfo : EIATTR_KPARAM_INFO
	.align		4
.L_13:
        /*0028*/ 	.byte	0x04, 0x17
        /*002a*/ 	.short	(.L_15 - .L_14)
.L_14:
        /*002c*/ 	.word	0x00000000
        /*0030*/ 	.short	0x000b
        /*0032*/ 	.short	0x0058
        /*0034*/ 	.byte	0x00, 0xf4, 0x21, 0x00


	//----- nvinfo : EIATTR_KPARAM_INFO
	.align		4
.L_15:
        /*0038*/ 	.byte	0x04, 0x17
        /*003a*/ 	.short	(.L_17 - .L_16)
.L_16:
        /*003c*/ 	.word	0x00000000
        /*0040*/ 	.short	0x000a
        /*0042*/ 	.short	0x0050
        /*0044*/ 	.byte	0x00, 0xf4, 0x21, 0x00


	//----- nvinfo : EIATTR_KPARAM_INFO
	.align		4
.L_17:
        /*0048*/ 	.byte	0x04, 0x17
        /*004a*/ 	.short	(.L_19 - .L_18)
.L_18:
        /*004c*/ 	.word	0x00000000
        /*0050*/ 	.short	0x0009
        /*0052*/ 	.short	0x0048
        /*0054*/ 	.byte	0x00, 0xf4, 0x21, 0x00


	//----- nvinfo : EIATTR_KPARAM_INFO
	.align		4
.L_19:
        /*0058*/ 	.byte	0x04, 0x17
        /*005a*/ 	.short	(.L_21 - .L_20)
.L_20:
        /*005c*/ 	.word	0x00000000
        /*0060*/ 	.short	0x0008
        /*0062*/ 	.short	0x0040
        /*0064*/ 	.byte	0x00, 0xf4, 0x21, 0x00


	//----- nvinfo : EIATTR_KPARAM_INFO
	.align		4
.L_21:
        /*0068*/ 	.byte	0x04, 0x17
        /*006a*/ 	.short	(.L_23 - .L_22)
.L_22:
        /*006c*/ 	.word	0x00000000
        /*0070*/ 	.short	0x0007
        /*0072*/ 	.short	0x0038
        /*0074*/ 	.byte	0x00, 0xf4, 0x21, 0x00


	//----- nvinfo : EIATTR_KPARAM_INFO
	.align		4
.L_23:
        /*0078*/ 	.byte	0x04, 0x17
        /*007a*/ 	.short	(.L_25 - .L_24)
.L_24:
        /*007c*/ 	.word	0x00000000
        /*0080*/ 	.short	0x0006
        /*0082*/ 	.short	0x0030
        /*0084*/ 	.byte	0x00, 0xf4, 0x21, 0x00


	//----- nvinfo : EIATTR_KPARAM_INFO
	.align		4
.L_25:
        /*0088*/ 	.byte	0x04, 0x17
        /*008a*/ 	.short	(.L_27 - .L_26)
.L_26:
        /*008c*/ 	.word	0x00000000
        /*0090*/ 	.short	0x0005
        /*0092*/ 	.short	0x0028
        /*0094*/ 	.byte	0x00, 0xf4, 0x21, 0x00


	//----- nvinfo : EIATTR_KPARAM_INFO
	.align		4
.L_27:
        /*0098*/ 	.byte	0x04, 0x17
        /*009a*/ 	.short	(.L_29 - .L_28)
.L_28:
        /*009c*/ 	.word	0x00000000
        /*00a0*/ 	.short	0x0004
        /*00a2*/ 	.short	0x0020
        /*00a4*/ 	.byte	0x00, 0xf4, 0x21, 0x00


	//----- nvinfo : EIATTR_KPARAM_INFO
	.align		4
.L_29:
        /*00a8*/ 	.byte	0x04, 0x17
        /*00aa*/ 	.short	(.L_31 - .L_30)
.L_30:
        /*00ac*/ 	.word	0x00000000
        /*00b0*/ 	.short	0x0003
        /*00b2*/ 	.short	0x0018
        /*00b4*/ 	.byte	0x00, 0xf4, 0x21, 0x00


	//----- nvinfo : EIATTR_KPARAM_INFO
	.align		4
.L_31:
        /*00b8*/ 	.byte	0x04, 0x17
        /*00ba*/ 	.short	(.L_33 - .L_32)
.L_32:
        /*00bc*/ 	.word	0x00000000
        /*00c0*/ 	.short	0x0002
        /*00c2*/ 	.short	0x0010
        /*00c4*/ 	.byte	0x00, 0xf4, 0x21, 0x00


	//----- nvinfo : EIATTR_KPARAM_INFO
	.align		4
.L_33:
        /*00c8*/ 	.byte	0x04, 0x17
        /*00ca*/ 	.short	(.L_35 - .L_34)
.L_34:
        /*00cc*/ 	.word	0x00000000
        /*00d0*/ 	.short	0x0001
        /*00d2*/ 	.short	0x0008
        /*00d4*/ 	.byte	0x00, 0xf4, 0x21, 0x00


	//----- nvinfo : EIATTR_KPARAM_INFO
	.align		4
.L_35:
        /*00d8*/ 	.byte	0x04, 0x17
        /*00da*/ 	.short	(.L_37 - .L_36)
.L_36:
        /*00dc*/ 	.word	0x00000000
        /*00e0*/ 	.short	0x0000
        /*00e2*/ 	.short	0x0000
        /*00e4*/ 	.byte	0x00, 0xf4, 0x21, 0x00


	//----- nvinfo : EIATTR_SPARSE_MMA_MASK
	.align		4
.L_37:
        /*00e8*/ 	.byte	0x03, 0x50
        /*00ea*/ 	.short	0x0000


	//----- nvinfo : EIATTR_MAXREG_COUNT
	.align		4
        /*00ec*/ 	.byte	0x03, 0x1b
        /*00ee*/ 	.short	0x00ff


	//----- nvinfo : EIATTR_EXIT_INSTR_OFFSETS
	.align		4
        /*00f0*/ 	.byte	0x04, 0x1c
        /*00f2*/ 	.short	(.L_39 - .L_38)


	//   ....[0]....
.L_38:
        /*00f4*/ 	.word	0x00003b80


	//   ....[1]....
        /*00f8*/ 	.word	0x00003bf0


	//----- nvinfo : EIATTR_REQNTID
	.align		4
.L_39:
        /*00fc*/ 	.byte	0x04, 0x10
        /*00fe*/ 	.short	(.L_41 - .L_40)
.L_40:
        /*0100*/ 	.word	0x00000080
        /*0104*/ 	.word	0x00000001
        /*0108*/ 	.word	0x00000001


	//----- nvinfo : EIATTR_CBANK_PARAM_SIZE
	.align		4
.L_41:
        /*010c*/ 	.byte	0x03, 0x19
        /*010e*/ 	.short	0x0068


	//----- nvinfo : EIATTR_PARAM_CBANK
	.align		4
        /*0110*/ 	.byte	0x04, 0x0a
        /*0112*/ 	.short	(.L_43 - .L_42)
	.align		4
.L_42:
        /*0114*/ 	.word	index@(.nv.constant0.triton_poi_fused__unsafe_index_add_mul_sigmoid_sub_7)
        /*0118*/ 	.short	0x0210
        /*011a*/ 	.short	0x0068


	//----- nvinfo : EIATTR_SW_WAR
	.align		4
.L_43:
        /*011c*/ 	.byte	0x04, 0x36
        /*011e*/ 	.short	(.L_45 - .L_44)
.L_44:
        /*0120*/ 	.word	0x00000008
.L_45:


//--------------------- .nv.callgraph             --------------------------
	.section	.nv.callgraph,"",@"SHT_CUDA_CALLGRAPH"
	.align	4
	.sectionentsize	8
	.align		4
        /*0000*/ 	.word	0x00000000
	.align		4
        /*0004*/ 	.word	0xffffffff
	.align		4
        /*0008*/ 	.word	0x00000000
	.align		4
        /*000c*/ 	.word	0xfffffffe
	.align		4
        /*0010*/ 	.word	0x00000000
	.align		4
        /*0014*/ 	.word	0xfffffffd
	.align		4
        /*0018*/ 	.word	0x00000000
	.align		4
        /*001c*/ 	.word	0xfffffffc


//--------------------- .text.triton_poi_fused__unsafe_index_add_mul_sigmoid_sub_7 --------------------------
	.section	.text.triton_poi_fused__unsafe_index_add_mul_sigmoid_sub_7,"ax",@progbits
	.sectionflags	@"SHF_BARRIERS=1"
	.align	128
        .global         triton_poi_fused__unsafe_index_add_mul_sigmoid_sub_7
        .type           triton_poi_fused__unsafe_index_add_mul_sigmoid_sub_7,@function
        .size           triton_poi_fused__unsafe_index_add_mul_sigmoid_sub_7,(.L_x_1 - triton_poi_fused__unsafe_index_add_mul_sigmoid_sub_7)
        .other          triton_poi_fused__unsafe_index_add_mul_sigmoid_sub_7,@"STO_CUDA_ENTRY STV_DEFAULT"
triton_poi_fused__unsafe_index_add_mul_sigmoid_sub_7:
.text.triton_poi_fused__unsafe_index_add_mul_sigmoid_sub_7:
[----:B------:R-:W0:Y:S01]  /*0000*/  LDC R1, c[0x0][0x28] ;  /* 0x00000a00ff017b82 */ /* 0x000e220000000800 */
[----:B------:R-:W1:Y:S07]  /*0010*/  S2R R0, SR_TID.X ;  /* 0x0000000000007919 */ /* 0x000e6e0000002100 */
[----:B------:R-:W2:Y:S01]  /*0020*/  LDC.64 R20, c[0x0][0x210] ;  /* 0x00008400ff147b82 */ /* 0x000ea20000000a00 */
[----:B------:R-:W-:Y:S01]  /*0030*/  CS2R R14, SRZ ;  /* 0x00000000000e7805 */ /* 0x000fe2000001ff00 */
[----:B------:R-:W-:Y:S01]  /*0040*/  ULDC.64 UR6, c[0x0][0x208] ;  /* 0x0000820000067ab9 */ /* 0x000fe20000000a00 */
[----:B------:R-:W3:Y:S05]  /*0050*/  S2R R55, SR_CTAID.X ;  /* 0x0000000000377919 */ /* 0x000eea0000002500 */
[----:B------:R-:W4:Y:S08]  /*0060*/  LDC.64 R18, c[0x0][0x218] ;  /* 0x00008600ff127b82 */ /* 0x000f300000000a00 */
[----:B------:R-:W5:Y:S01]  /*0070*/  LDC.64 R12, c[0x0][0x228] ;  /* 0x00008a00ff0c7b82 */ /* 0x000f620000000a00 */
[----:B------:R-:W-:-:S07]  /*0080*/  CS2R R10, SRZ ;  /* 0x00000000000a7805 */ /* 0x000fce000001ff00 */
[----:B------:R-:W5:Y:S01]  /*0090*/  LDC.64 R8, c[0x0][0x238] ;  /* 0x00008e00ff087b82 */ /* 0x000f620000000a00 */
[----:B------:R-:W2:Y:S01]  /*00a0*/  S2R R30, SR_CTAID.Y ;  /* 0x00000000001e7919 */ /* 0x000ea20000002600 */
[----:B------:R-:W-:Y:S01]  /*00b0*/  CS2R R24, SRZ ;  /* 0x0000000000187805 */ /* 0x000fe2000001ff00 */
[----:B------:R-:W-:Y:S01]  /*00c0*/  ULDC.64 UR4, c[0x0][0x220] ;  /* 0x0000880000047ab9 */ /* 0x000fe20000000a00 */
[----:B------:R-:W-:Y:S01]  /*00d0*/  HFMA2.MMA R46, -RZ, RZ, 0, 0 ;  /* 0x00000000ff2e7435 */ /* 0x000fe200000001ff */
[----:B------:R-:W-:Y:S01]  /*00e0*/  ULDC.64 UR8, c[0x0][0x250] ;  /* 0x0000940000087ab9 */ /* 0x000fe20000000a00 */
[----:B-1----:R-:W-:Y:S02]  /*00f0*/  SHF.R.U32.HI R42, RZ, 0x3, R0 ;  /* 0x00000003ff2a7819 */ /* 0x002fe40000011600 */
[----:B---3--:R-:W-:Y:S02]  /*0100*/  SHF.L.U32 R55, R55, 0x5, RZ ;  /* 0x0000000537377819 */ /* 0x008fe400000006ff */
[----:B------:R-:W-:-:S04]  /*0110*/  SGXT.U32 R42, R42, 0x4 ;  /* 0x000000042a2a781a */ /* 0x000fc80000000000 */
[----:B------:R-:W-:-:S04]  /*0120*/  LOP3.LUT R6, R55, R42, RZ, 0xfc, !PT ;  /* 0x0000002a37067212 */ /* 0x000fc800078efcff */
[----:B------:R-:W-:Y:S02]  /*0130*/  SHF.R.S32.HI R3, RZ, 0x1f, R6 ;  /* 0x0000001fff037819 */ /* 0x000fe40000011406 */
[----:B------:R-:W-:Y:S02]  /*0140*/  ISETP.GE.AND P3, PT, R6, 0x100, PT ;  /* 0x000001000600780c */ /* 0x000fe40003f66270 */
[----:B------:R-:W-:-:S04]  /*0150*/  LEA.HI R3, R3, R6, RZ, 0x4 ;  /* 0x0000000603037211 */ /* 0x000fc800078f20ff */
[----:B------:R-:W-:Y:S02]  /*0160*/  SHF.R.S32.HI R47, RZ, 0x4, R3 ;  /* 0x00000004ff2f7819 */ /* 0x000fe40000011403 */
[----:B------:R-:W-:-:S03]  /*0170*/  LOP3.LUT R49, R3, 0xfffffff0, RZ, 0xc0, !PT ;  /* 0xfffffff003317812 */ /* 0x000fc600078ec0ff */
[----:B--2---:R-:W-:Y:S01]  /*0180*/  IMAD.WIDE R16, R47, 0x8, R20 ;  /* 0x000000082f107825 */ /* 0x004fe200078e0214 */
[----:B------:R-:W-:-:S04]  /*0190*/  IADD3 R49, R6, -R49, RZ ;  /* 0x8000003106317210 */ /* 0x000fc80007ffe0ff */
[----:B------:R-:W2:Y:S01]  /*01a0*/  @!P3 LDG.E.EL.64 R14, desc[UR6][R16.64] ;  /* 0x00000006100eb981 */ /* 0x000ea2000c2e1b00 */
[----:B----4-:R-:W-:Y:S01]  /*01b0*/  IMAD.WIDE R22, R49, 0x8, R18 ;  /* 0x0000000831167825 */ /* 0x010fe200078e0212 */
[----:B------:R-:W-:-:S04]  /*01c0*/  CS2R R2, SRZ ;  /* 0x0000000000027805 */ /* 0x000fc8000001ff00 */
[----:B------:R-:W3:Y:S01]  /*01d0*/  @!P3 LDG.E.EL.64 R10, desc[UR6][R22.64] ;  /* 0x00000006160ab981 */ /* 0x000ee2000c2e1b00 */
[----:B-----5:R-:W-:-:S05]  /*01e0*/  IMAD.WIDE R26, R49, 0x8, R12 ;  /* 0x00000008311a7825 */ /* 0x020fca00078e020c */
[----:B------:R-:W4:Y:S01]  /*01f0*/  @!P3 LDG.E.EL.64 R2, desc[UR6][R26.64] ;  /* 0x000000061a02b981 */ /* 0x000f22000c2e1b00 */
[----:B------:R-:W-:Y:S01]  /*0200*/  LOP3.LUT R4, R55, 0x10, R42, 0xfe, !PT ;  /* 0x0000001037047812 */ /* 0x000fe200078efe2a */
[----:B0-----:R-:W-:-:S03]  /*0210*/  IMAD.WIDE R28, R47, 0x8, R8 ;  /* 0x000000082f1c7825 */ /* 0x001fc600078e0208 */
[----:B------:R-:W-:Y:S02]  /*0220*/  SHF.R.S32.HI R5, RZ, 0x1f, R4 ;  /* 0x0000001fff057819 */ /* 0x000fe40000011404 */
[----:B------:R0:W5:Y:S02]  /*0230*/  @!P3 LDG.E.EL.64 R24, desc[UR6][R28.64] ;  /* 0x000000061c18b981 */ /* 0x000164000c2e1b00 */
[----:B------:R-:W-:-:S04]  /*0240*/  LEA.HI R5, R5, R4, RZ, 0x4 ;  /* 0x0000000405057211 */ /* 0x000fc800078f20ff */
[----:B------:R-:W-:Y:S02]  /*0250*/  LOP3.LUT R7, R5, 0xfffffff0, RZ, 0xc0, !PT ;  /* 0xfffffff005077812 */ /* 0x000fe400078ec0ff */
[----:B------:R-:W-:Y:S02]  /*0260*/  SHF.R.S32.HI R39, RZ, 0x4, R5 ;  /* 0x00000004ff277819 */ /* 0x000fe40000011405 */
[----:B------:R-:W-:Y:S02]  /*0270*/  SHF.L.U32 R0, R0, 0x2, RZ ;  /* 0x0000000200007819 */ /* 0x000fe400000006ff */
[----:B0-----:R-:W-:Y:S02]  /*0280*/  SHF.L.U32 R29, R30, 0x5, RZ ;  /* 0x000000051e1d7819 */ /* 0x001fe400000006ff */
[----:B------:R-:W-:Y:S02]  /*0290*/  IADD3 R5, R4, -R7, RZ ;  /* 0x8000000704057210 */ /* 0x000fe40007ffe0ff */
[----:B------:R-:W-:-:S02]  /*02a0*/  LOP3.LUT R30, R29, 0x1c, R0, 0xf8, !PT ;  /* 0x0000001c1d1e7812 */ /* 0x000fc400078ef800 */
[----:B------:R-:W-:Y:S02]  /*02b0*/  ISETP.GE.AND P2, PT, R4, 0x100, PT ;  /* 0x000001000400780c */ /* 0x000fe40003f46270 */
[----:B------:R-:W-:Y:S02]  /*02c0*/  CS2R R22, SRZ ;  /* 0x0000000000167805 */ /* 0x000fe4000001ff00 */
[----:B------:R-:W-:Y:S01]  /*02d0*/  CS2R R16, SRZ ;  /* 0x0000000000107805 */ /* 0x000fe2000001ff00 */
[----:B------:R-:W-:-:S04]  /*02e0*/  IMAD.WIDE R26, R39, 0x8, R20 ;  /* 0x00000008271a7825 */ /* 0x000fc800078e0214 */
[----:B------:R-:W-:Y:S01]  /*02f0*/  IMAD.WIDE R18, R5, 0x8, R18 ;  /* 0x0000000805127825 */ /* 0x000fe200078e0212 */
[----:B------:R-:W-:-:S03]  /*0300*/  CS2R R20, SRZ ;  /* 0x0000000000147805 */ /* 0x000fc6000001ff00 */
[----:B------:R0:W5:Y:S04]  /*0310*/  @!P2 LDG.E.EL.64 R22, desc[UR6][R26.64] ;  /* 0x000000061a16a981 */ /* 0x000168000c2e1b00 */
[----:B------:R1:W5:Y:S01]  /*0320*/  @!P2 LDG.E.EL.64 R16, desc[UR6][R18.64] ;  /* 0x000000061210a981 */ /* 0x000362000c2e1b00 */
[----:B0-----:R-:W-:Y:S01]  /*0330*/  IMAD.WIDE R26, R5, 0x8, R12 ;  /* 0x00000008051a7825 */ /* 0x001fe200078e020c */
[----:B-1----:R-:W-:-:S03]  /*0340*/  CS2R R18, SRZ ;  /* 0x0000000000127805 */ /* 0x002fc6000001ff00 */
[----:B------:R-:W-:Y:S01]  /*0350*/  IMAD.WIDE R12, R39, 0x8, R8 ;  /* 0x00000008270c7825 */ /* 0x000fe200078e0208 */
[----:B------:R0:W5:Y:S04]  /*0360*/  @!P2 LDG.E.EL.64 R20, desc[UR6][R26.64] ;  /* 0x000000061a14a981 */ /* 0x000168000c2e1b00 */
[----:B------:R1:W5:Y:S01]  /*0370*/  @!P2 LDG.E.EL.64 R18, desc[UR6][R12.64] ;  /* 0x000000060c12a981 */ /* 0x000362000c2e1b00 */
[----:B------:R-:W-:Y:S01]  /*0380*/  CS2R R8, SRZ ;  /* 0x0000000000087805 */ /* 0x000fe2000001ff00 */
[----:B0-----:R-:W0:Y:S01]  /*0390*/  LDC.64 R26, c[0x0][0x240] ;  /* 0x00009000ff1a7b82 */ /* 0x001e220000000a00 */
[----:B-1----:R-:W-:Y:S02]  /*03a0*/  CS2R R12, SRZ ;  /* 0x00000000000c7805 */ /* 0x002fe4000001ff00 */
[----:B--2---:R-:W-:-:S04]  /*03b0*/  SHF.R.U32.HI R31, RZ, 0x1d, R15 ;  /* 0x0000001dff1f7819 */ /* 0x004fc8000001160f */
[----:B------:R-:W-:Y:S02]  /*03c0*/  LOP3.LUT R7, R31, 0x4, RZ, 0xc0, !PT ;  /* 0x000000041f077812 */ /* 0x000fe400078ec0ff */
[----:B---3--:R-:W-:Y:S02]  /*03d0*/  SHF.R.U32.HI R33, RZ, 0x1d, R11 ;  /* 0x0000001dff217819 */ /* 0x008fe4000001160b */
[----:B------:R-:W-:Y:S02]  /*03e0*/  IADD3 R14, P0, R14, R7, RZ ;  /* 0x000000070e0e7210 */ /* 0x000fe40007f1e0ff */
[----:B------:R-:W-:Y:S02]  /*03f0*/  LOP3.LUT R33, R33, 0x4, RZ, 0xc0, !PT ;  /* 0x0000000421217812 */ /* 0x000fe400078ec0ff */
[----:B------:R-:W-:Y:S02]  /*0400*/  SHF.R.S32.HI R7, RZ, 0x1f, R30 ;  /* 0x0000001fff077819 */ /* 0x000fe4000001141e */
[----:B------:R-:W-:-:S02]  /*0410*/  IADD3.X R15, RZ, R15, RZ, P0, !PT ;  /* 0x0000000fff0f7210 */ /* 0x000fc400007fe4ff */
[----:B----4-:R-:W-:Y:S02]  /*0420*/  SHF.R.U32.HI R31, RZ, 0x1d, R3 ;  /* 0x0000001dff1f7819 */ /* 0x010fe40000011603 */
[----:B------:R-:W-:Y:S02]  /*0430*/  IADD3 R33, P0, R10, R33, RZ ;  /* 0x000000210a217210 */ /* 0x000fe40007f1e0ff */
[----:B------:R-:W-:Y:S02]  /*0440*/  LEA.HI R7, R7, R30, RZ, 0x7 ;  /* 0x0000001e07077211 */ /* 0x000fe400078f38ff */
[----:B------:R-:W-:Y:S02]  /*0450*/  LOP3.LUT R31, R31, 0x4, RZ, 0xc0, !PT ;  /* 0x000000041f1f7812 */ /* 0x000fe400078ec0ff */
[----:B------:R-:W-:Y:S02]  /*0460*/  IADD3.X R44, RZ, R11, RZ, P0, !PT ;  /* 0x0000000bff2c7210 */ /* 0x000fe400007fe4ff */
[----:B------:R-:W-:-:S02]  /*0470*/  LOP3.LUT R11, R7, 0xffffff80, RZ, 0xc0, !PT ;  /* 0xffffff80070b7812 */ /* 0x000fc400078ec0ff */
[----:B------:R-:W-:Y:S02]  /*0480*/  SHF.R.S32.HI R7, RZ, 0x7, R7 ;  /* 0x00000007ff077819 */ /* 0x000fe40000011407 */
[----:B------:R-:W-:Y:S02]  /*0490*/  IADD3 R31, P0, R2, R31, RZ ;  /* 0x0000001f021f7210 */ /* 0x000fe40007f1e0ff */
[----:B------:R-:W-:Y:S02]  /*04a0*/  IADD3 R2, R30, -R11, RZ ;  /* 0x8000000b1e027210 */ /* 0x000fe40007ffe0ff */
[----:B------:R-:W-:Y:S02]  /*04b0*/  SHF.L.U32 R28, R7, 0xb, RZ ;  /* 0x0000000b071c7819 */ /* 0x000fe400000006ff */
[----:B------:R-:W-:Y:S02]  /*04c0*/  IADD3.X R38, RZ, R3, RZ, P0, !PT ;  /* 0x00000003ff267210 */ /* 0x000fe400007fe4ff */
[----:B------:R-:W-:-:S02]  /*04d0*/  SHF.R.S32.HI R34, RZ, 0x1f, R2 ;  /* 0x0000001fff227819 */ /* 0x000fc40000011402 */
[-C--:B------:R-:W-:Y:S02]  /*04e0*/  LEA R35, P4, R31, R2.reuse, 0x7 ;  /* 0x000000021f237211 */ /* 0x080fe400078838ff */
[----:B------:R-:W-:Y:S02]  /*04f0*/  LEA R53, P1, R33, R2, 0x7 ;  /* 0x0000000221357211 */ /* 0x000fe400078238ff */
[----:B------:R-:W-:Y:S02]  /*0500*/  LEA R50, P5, R14, R28, 0x9 ;  /* 0x0000001c0e327211 */ /* 0x000fe400078a48ff */
[----:B------:R-:W-:Y:S02]  /*0510*/  SHF.R.S32.HI R37, RZ, 0x1f, R28 ;  /* 0x0000001fff257819 */ /* 0x000fe4000001141c */
[----:B------:R-:W-:Y:S02]  /*0520*/  ISETP.GE.AND P0, PT, R30, 0x200, PT ;  /* 0x000002001e00780c */ /* 0x000fe40003f06270 */
[----:B------:R-:W-:-:S02]  /*0530*/  LEA.HI.X R38, R31, R34, R38, 0x7, P4 ;  /* 0x000000221f267211 */ /* 0x000fc400020f3c26 */
[----:B------:R-:W1:Y:S01]  /*0540*/  LDC.64 R30, c[0x0][0x230] ;  /* 0x00008c00ff1e7b82 */ /* 0x000e620000000a00 */
[----:B------:R-:W-:Y:S02]  /*0550*/  LEA.HI.X R44, R33, R34, R44, 0x7, P1 ;  /* 0x00000022212c7211 */ /* 0x000fe400008f3c2c */
[----:B------:R-:W-:Y:S02]  /*0560*/  IADD3 R43, P1, R50, R53, RZ ;  /* 0x00000035322b7210 */ /* 0x000fe40007f3e0ff */
[----:B------:R-:W-:Y:S02]  /*0570*/  LEA.HI.X R15, R14, R37, R15, 0x9, P5 ;  /* 0x000000250e0f7211 */ /* 0x000fe400028f4c0f */
[----:B------:R-:W-:Y:S02]  /*0580*/  IADD3 R50, P4, R50, R35, RZ ;  /* 0x0000002332327210 */ /* 0x000fe40007f9e0ff */
[----:B------:R-:W-:Y:S02]  /*0590*/  IADD3.X R14, R15, R44, RZ, P1, !PT ;  /* 0x0000002c0f0e7210 */ /* 0x000fe40000ffe4ff */
[----:B------:R-:W-:-:S02]  /*05a0*/  IADD3.X R51, R15, R38, RZ, P4, !PT ;  /* 0x000000260f337210 */ /* 0x000fc400027fe4ff */
[C---:B------:R-:W-:Y:S02]  /*05b0*/  SHF.L.U64.HI R45, R43.reuse, 0x2, R14 ;  /* 0x000000022b2d7819 */ /* 0x040fe4000001020e */
[----:B------:R-:W-:Y:S02]  /*05c0*/  SHF.L.U64.HI R51, R50, 0x2, R51 ;  /* 0x0000000232337819 */ /* 0x000fe40000010233 */
[----:B------:R-:W-:Y:S02]  /*05d0*/  ISETP.LT.AND P1, PT, R6, 0x100, !P0 ;  /* 0x000001000600780c */ /* 0x000fe40004721270 */
[----:B------:R-:W-:Y:S02]  /*05e0*/  SHF.L.U32 R43, R43, 0x2, RZ ;  /* 0x000000022b2b7819 */ /* 0x000fe400000006ff */
[----:B------:R-:W-:Y:S02]  /*05f0*/  SHF.L.U32 R50, R50, 0x2, RZ ;  /* 0x0000000232327819 */ /* 0x000fe400000006ff */
[----:B------:R-:W-:-:S02]  /*0600*/  IADD3 R32, P4, R43, UR4, RZ ;  /* 0x000000042b207c10 */ /* 0x000fc4000ff9e0ff */
[----:B------:R-:W-:Y:S02]  /*0610*/  IADD3 R40, P5, R50, UR4, RZ ;  /* 0x0000000432287c10 */ /* 0x000fe4000ffbe0ff */
[----:B------:R-:W-:Y:S02]  /*0620*/  CS2R R10, SRZ ;  /* 0x00000000000a7805 */ /* 0x000fe4000001ff00 */
[----:B------:R-:W-:Y:S01]  /*0630*/  CS2R R14, SRZ ;  /* 0x00000000000e7805 */ /* 0x000fe2000001ff00 */
[----:B------:R-:W-:Y:S01]  /*0640*/  HFMA2.MMA R3, -RZ, RZ, 0, 0 ;  /* 0x00000000ff037435 */ /* 0x000fe200000001ff */
[----:B------:R-:W-:Y:S02]  /*0650*/  IADD3.X R33, R45, UR5, RZ, P4, !PT ;  /* 0x000000052d217c10 */ /* 0x000fe4000a7fe4ff */
[----:B------:R-:W-:Y:S01]  /*0660*/  IADD3.X R41, R51, UR5, RZ, P5, !PT ;  /* 0x0000000533297c10 */ /* 0x000fe2000affe4ff */
[----:B-1----:R-:W-:Y:S02]  /*0670*/  IMAD.WIDE R48, R49, 0x4, R30 ;  /* 0x0000000431307825 */ /* 0x002fe400078e021e */
[----:B------:R1:W2:Y:S04]  /*0680*/  @P1 LDG.E.128 R8, desc[UR6][R32.64] ;  /* 0x0000000620081981 */ /* 0x0002a8000c1e1d00 */
[----:B------:R3:W2:Y:S04]  /*0690*/  @P1 LDG.E.128 R12, desc[UR6][R40.64] ;  /* 0x00000006280c1981 */ /* 0x0006a8000c1e1d00 */
[----:B------:R-:W4:Y:S01]  /*06a0*/  @!P3 LDG.E.EL R3, desc[UR6][R48.64] ;  /* 0x000000063003b981 */ /* 0x000f22000c2e1900 */
[----:B-----5:R-:W-:-:S04]  /*06b0*/  SHF.R.U32.HI R57, RZ, 0x1d, R25 ;  /* 0x0000001dff397819 */ /* 0x020fc80000011619 */
[----:B------:R-:W-:-:S04]  /*06c0*/  LOP3.LUT R57, R57, 0x4, RZ, 0xc0, !PT ;  /* 0x0000000439397812 */ /* 0x000fc800078ec0ff */
[----:B------:R-:W-:Y:S02]  /*06d0*/  IADD3 R24, P4, R24, R57, RZ ;  /* 0x0000003918187210 */ /* 0x000fe40007f9e0ff */
[----:B------:R-:W-:Y:S02]  /*06e0*/  SHF.L.U32 R36, R7, 0xb, RZ ;  /* 0x0000000b07247819 */ /* 0x000fe400000006ff */
[----:B------:R-:W-:Y:S02]  /*06f0*/  IADD3.X R25, RZ, R25, RZ, P4, !PT ;  /* 0x00000019ff197210 */ /* 0x000fe400027fe4ff */
[C---:B-1----:R-:W-:Y:S02]  /*0700*/  SHF.L.U32 R32, R24.reuse, 0x9, RZ ;  /* 0x0000000918207819 */ /* 0x042fe400000006ff */
[----:B------:R-:W-:Y:S02]  /*0710*/  LOP3.LUT R0, R55, 0x1c, R0, 0xf8, !PT ;  /* 0x0000001c37007812 */ /* 0x000fe400078ef800 */
[----:B------:R-:W-:-:S02]  /*0720*/  SHF.L.U64.HI R24, R24, 0x9, R25 ;  /* 0x0000000918187819 */ /* 0x000fc40000010219 */
[--C-:B------:R-:W-:Y:S02]  /*0730*/  SHF.R.S32.HI R55, RZ, 0x1f, R36.reuse ;  /* 0x0000001fff377819 */ /* 0x100fe40000011424 */
[----:B---3--:R-:W-:-:S04]  /*0740*/  IADD3 R40, P4, P5, R32, R53, R36 ;  /* 0x0000003520287210 */ /* 0x008fc80007d9e024 */
[--C-:B------:R-:W-:Y:S02]  /*0750*/  IADD3.X R41, R24, R44, R55.reuse, P4, P5 ;  /* 0x0000002c18297210 */ /* 0x100fe400027ea437 */
[----:B------:R-:W-:Y:S02]  /*0760*/  IADD3 R32, P4, P5, R32, R35, R36 ;  /* 0x0000002320207210 */ /* 0x000fe40007d9e024 */
[----:B------:R-:W-:Y:S02]  /*0770*/  LOP3.LUT R35, R29, R42, RZ, 0xfc, !PT ;  /* 0x0000002a1d237212 */ /* 0x000fe400078efcff */
[----:B------:R-:W-:Y:S02]  /*0780*/  LOP3.LUT R33, R29, 0x10, R42, 0xfe, !PT ;  /* 0x000000101d217812 */ /* 0x000fe400078efe2a */
[----:B------:R-:W-:Y:S01]  /*0790*/  IADD3.X R29, R24, R38, R55, P4, P5 ;  /* 0x00000026181d7210 */ /* 0x000fe200027ea437 */
[----:B0-----:R-:W-:Y:S01]  /*07a0*/  IMAD.WIDE R24, R47, 0x4, R26 ;  /* 0x000000042f187825 */ /* 0x001fe200078e021a */
[----:B------:R-:W-:-:S03]  /*07b0*/  SHF.R.U32.HI R47, RZ, 0x1d, R17 ;  /* 0x0000001dff2f7819 */ /* 0x000fc60000011611 */
[----:B------:R-:W-:Y:S01]  /*07c0*/  IMAD.WIDE R26, R39, 0x4, R26 ;  /* 0x00000004271a7825 */ /* 0x000fe200078e021a */
[----:B------:R-:W-:Y:S01]  /*07d0*/  SHF.R.U32.HI R39, RZ, 0x1d, R23 ;  /* 0x0000001dff277819 */ /* 0x000fe20000011617 */
[----:B------:R0:W3:Y:S01]  /*07e0*/  @!P3 LDG.E.EL R46, desc[UR6][R24.64] ;  /* 0x00000006182eb981 */ /* 0x0000e2000c2e1900 */
[----:B------:R-:W-:Y:S01]  /*07f0*/  MOV R44, RZ ;  /* 0x000000ff002c7202 */ /* 0x000fe20000000f00 */
[----:B------:R-:W-:Y:S01]  /*0800*/  IMAD.WIDE R30, R5, 0x4, R30 ;  /* 0x00000004051e7825 */ /* 0x000fe200078e021e */
[----:B------:R-:W-:Y:S02]  /*0810*/  MOV R5, RZ ;  /* 0x000000ff00057202 */ /* 0x000fe40000000f00 */
[----:B------:R-:W-:Y:S02]  /*0820*/  LOP3.LUT R39, R39, 0x4, RZ, 0xc0, !PT ;  /* 0x0000000427277812 */ /* 0x000fe400078ec0ff */
[----:B------:R-:W-:Y:S01]  /*0830*/  LOP3.LUT R47, R47, 0x4, RZ, 0xc0, !PT ;  /* 0x000000042f2f7812 */ /* 0x000fe200078ec0ff */
[----:B------:R-:W5:Y:S01]  /*0840*/  @!P2 LDG.E.EL R44, desc[UR6][R26.64] ;  /* 0x000000061a2ca981 */ /* 0x000f62000c2e1900 */
[----:B------:R-:W-:-:S02]  /*0850*/  SHF.R.U32.HI R38, RZ, 0x1d, R21 ;  /* 0x0000001dff267819 */ /* 0x000fc40000011615 */
[----:B------:R-:W-:Y:S01]  /*0860*/  IADD3 R22, P4, R22, R39, RZ ;  /* 0x0000002716167210 */ /* 0x000fe20007f9e0ff */
[----:B------:R1:W3:Y:S01]  /*0870*/  @!P2 LDG.E.EL R5, desc[UR6][R30.64] ;  /* 0x000000061e05a981 */ /* 0x0002e2000c2e1900 */
[----:B------:R-:W-:Y:S02]  /*0880*/  IADD3 R39, P2, R16, R47, RZ ;  /* 0x0000002f10277210 */ /* 0x000fe40007f5e0ff */
[----:B------:R-:W-:Y:S02]  /*0890*/  SHF.R.U32.HI R16, RZ, 0x1d, R19 ;  /* 0x0000001dff107819 */ /* 0x000fe40000011613 */
[----:B0-----:R-:W-:Y:S02]  /*08a0*/  IADD3.X R24, RZ, R17, RZ, P2, !PT ;  /* 0x00000011ff187210 */ /* 0x001fe400017fe4ff */
[----:B------:R-:W-:Y:S02]  /*08b0*/  LOP3.LUT R17, R16, 0x4, RZ, 0xc0, !PT ;  /* 0x0000000410117812 */ /* 0x000fe400078ec0ff */
[----:B-1----:R-:W-:-:S02]  /*08c0*/  LOP3.LUT R31, R38, 0x4, RZ, 0xc0, !PT ;  /* 0x00000004261f7812 */ /* 0x002fc400078ec0ff */
[----:B------:R-:W-:Y:S02]  /*08d0*/  IADD3 R16, P5, R18, R17, RZ ;  /* 0x0000001112107210 */ /* 0x000fe40007fbe0ff */
[----:B------:R-:W-:Y:S02]  /*08e0*/  IADD3 R31, P3, R20, R31, RZ ;  /* 0x0000001f141f7210 */ /* 0x000fe40007f7e0ff */
[----:B------:R-:W-:Y:S02]  /*08f0*/  IADD3.X R23, RZ, R23, RZ, P4, !PT ;  /* 0x00000017ff177210 */ /* 0x000fe400027fe4ff */
[----:B------:R-:W-:Y:S02]  /*0900*/  IADD3.X R20, RZ, R21, RZ, P3, !PT ;  /* 0x00000015ff147210 */ /* 0x000fe40001ffe4ff */
[----:B------:R-:W-:Y:S02]  /*0910*/  LEA R28, P4, R22, R28, 0x9 ;  /* 0x0000001c161c7211 */ /* 0x000fe400078848ff */
[----:B------:R-:W-:-:S02]  /*0920*/  LEA R21, P2, R39, R2, 0x7 ;  /* 0x0000000227157211 */ /* 0x000fc400078438ff */
[----:B------:R-:W-:Y:S02]  /*0930*/  LEA R17, P3, R31, R2, 0x7 ;  /* 0x000000021f117211 */ /* 0x000fe400078638ff */
[----:B------:R-:W-:Y:S02]  /*0940*/  IADD3.X R19, RZ, R19, RZ, P5, !PT ;  /* 0x00000013ff137210 */ /* 0x000fe40002ffe4ff */
[----:B------:R-:W-:Y:S02]  /*0950*/  SHF.L.U32 R18, R16, 0x9, RZ ;  /* 0x0000000910127819 */ /* 0x000fe400000006ff */
[----:B------:R-:W-:Y:S02]  /*0960*/  LEA.HI.X R23, R22, R37, R23, 0x9, P4 ;  /* 0x0000002516177211 */ /* 0x000fe400020f4c17 */
[-C--:B------:R-:W-:Y:S02]  /*0970*/  LEA.HI.X R24, R39, R34.reuse, R24, 0x7, P2 ;  /* 0x0000002227187211 */ /* 0x080fe400010f3c18 */
[----:B------:R-:W-:-:S02]  /*0980*/  LEA.HI.X R20, R31, R34, R20, 0x7, P3 ;  /* 0x000000221f147211 */ /* 0x000fc400018f3c14 */
[----:B------:R-:W-:Y:S02]  /*0990*/  IADD3 R53, P5, R28, R21, RZ ;  /* 0x000000151c357210 */ /* 0x000fe40007fbe0ff */
[----:B------:R-:W-:Y:S02]  /*09a0*/  SHF.L.U64.HI R19, R16, 0x9, R19 ;  /* 0x0000000910137819 */ /* 0x000fe40000010213 */
[----:B------:R-:W-:Y:S02]  /*09b0*/  IADD3 R48, P2, R28, R17, RZ ;  /* 0x000000111c307210 */ /* 0x000fe40007f5e0ff */
[----:B------:R-:W-:Y:S02]  /*09c0*/  IADD3 R42, P3, P4, R18, R21, R36 ;  /* 0x00000015122a7210 */ /* 0x000fe40007c7e024 */
[C---:B------:R-:W-:Y:S02]  /*09d0*/  SHF.L.U64.HI R41, R40.reuse, 0x2, R41 ;  /* 0x0000000228297819 */ /* 0x040fe40000010229 */
[----:B------:R-:W-:-:S02]  /*09e0*/  SHF.L.U32 R40, R40, 0x2, RZ ;  /* 0x0000000228287819 */ /* 0x000fc400000006ff */
[----:B------:R-:W-:Y:S02]  /*09f0*/  IADD3.X R52, R23, R24, RZ, P5, !PT ;  /* 0x0000001817347210 */ /* 0x000fe40002ffe4ff */
[----:B------:R-:W-:Y:S02]  /*0a00*/  IADD3.X R49, R23, R20, RZ, P2, !PT ;  /* 0x0000001417317210 */ /* 0x000fe400017fe4ff */
[----:B------:R-:W-:Y:S02]  /*0a10*/  IADD3.X R39, R19, R24, R55, P3, P4 ;  /* 0x0000001813277210 */ /* 0x000fe40001fe8437 */
[----:B------:R-:W-:Y:S02]  /*0a20*/  IADD3 R24, P2, R40, UR4, RZ ;  /* 0x0000000428187c10 */ /* 0x000fe4000ff5e0ff */
[C---:B------:R-:W-:Y:S02]  /*0a30*/  SHF.L.U64.HI R34, R32.reuse, 0x2, R29 ;  /* 0x0000000220227819 */ /* 0x040fe4000001021d */
[----:B------:R-:W-:-:S02]  /*0a40*/  SHF.L.U32 R32, R32, 0x2, RZ ;  /* 0x0000000220207819 */ /* 0x000fc400000006ff */
[----:B------:R-:W-:Y:S02]  /*0a50*/  IADD3.X R25, R41, UR5, RZ, P2, !PT ;  /* 0x0000000529197c10 */ /* 0x000fe400097fe4ff */
[----:B------:R-:W-:Y:S02]  /*0a60*/  IADD3 R28, P2, R32, UR4, RZ ;  /* 0x00000004201c7c10 */ /* 0x000fe4000ff5e0ff */
[C---:B------:R-:W-:Y:S02]  /*0a70*/  SHF.L.U64.HI R52, R53.reuse, 0x2, R52 ;  /* 0x0000000235347819 */ /* 0x040fe40000010234 */
[----:B------:R-:W-:Y:S02]  /*0a80*/  IADD3 R36, P5, P6, R18, R17, R36 ;  /* 0x0000001112247210 */ /* 0x000fe40007ebe024 */
[----:B------:R-:W-:Y:S02]  /*0a90*/  SHF.L.U32 R53, R53, 0x2, RZ ;  /* 0x0000000235357819 */ /* 0x000fe400000006ff */
[----:B------:R-:W-:-:S02]  /*0aa0*/  IADD3.X R29, R34, UR5, RZ, P2, !PT ;  /* 0x00000005221d7c10 */ /* 0x000fc400097fe4ff */
[----:B------:R-:W-:Y:S02]  /*0ab0*/  CS2R R16, SRZ ;  /* 0x0000000000107805 */ /* 0x000fe4000001ff00 */
[----:B------:R-:W-:Y:S02]  /*0ac0*/  IADD3.X R55, R19, R20, R55, P5, P6 ;  /* 0x0000001413377210 */ /* 0x000fe40002fec437 */
[----:B------:R-:W-:Y:S02]  /*0ad0*/  CS2R R18, SRZ ;  /* 0x0000000000127805 */ /* 0x000fe4000001ff00 */
[----:B------:R-:W-:Y:S02]  /*0ae0*/  IADD3 R58, P2, R53, UR4, RZ ;  /* 0x00000004353a7c10 */ /* 0x000fe4000ff5e0ff */
[----:B------:R-:W-:Y:S02]  /*0af0*/  CS2R R20, SRZ ;  /* 0x0000000000147805 */ /* 0x000fe4000001ff00 */
[----:B------:R-:W-:-:S02]  /*0b00*/  SHF.L.U64.HI R49, R48, 0x2, R49 ;  /* 0x0000000230317819 */ /* 0x000fc40000010231 */
[----:B------:R-:W-:Y:S02]  /*0b10*/  CS2R R22, SRZ ;  /* 0x0000000000167805 */ /* 0x000fe4000001ff00 */
[----:B------:R-:W-:Y:S01]  /*0b20*/  ISETP.LT.AND P0, PT, R4, 0x100, !P0 ;  /* 0x000001000400780c */ /* 0x000fe20004701270 */
[----:B------:R0:W3:Y:S01]  /*0b30*/  @P1 LDG.E.128 R16, desc[UR6][R24.64] ;  /* 0x0000000618101981 */ /* 0x0000e2000c1e1d00 */
[----:B------:R-:W-:Y:S02]  /*0b40*/  SHF.L.U32 R48, R48, 0x2, RZ ;  /* 0x0000000230307819 */ /* 0x000fe400000006ff */
[----:B------:R-:W-:Y:S01]  /*0b50*/  IADD3.X R59, R52, UR5, RZ, P2, !PT ;  /* 0x00000005343b7c10 */ /* 0x000fe200097fe4ff */
[----:B------:R1:W3:Y:S01]  /*0b60*/  @P1 LDG.E.128 R20, desc[UR6][R28.64] ;  /* 0x000000061c141981 */ /* 0x0002e2000c1e1d00 */
[----:B------:R-:W-:Y:S02]  /*0b70*/  CS2R R26, SRZ ;  /* 0x00000000001a7805 */ /* 0x000fe4000001ff00 */
[----:B------:R-:W-:-:S02]  /*0b80*/  CS2R R30, SRZ ;  /* 0x00000000001e7805 */ /* 0x000fc4000001ff00 */
[----:B0-----:R-:W-:Y:S02]  /*0b90*/  CS2R R24, SRZ ;  /* 0x0000000000187805 */ /* 0x001fe4000001ff00 */
[----:B-1----:R-:W-:-:S04]  /*0ba0*/  CS2R R28, SRZ ;  /* 0x00000000001c7805 */ /* 0x002fc8000001ff00 */
[----:B------:R-:W5:Y:S01]  /*0bb0*/  @P0 LDG.E.128 R24, desc[UR6][R58.64] ;  /* 0x000000063a180981 */ /* 0x000f62000c1e1d00 */
[----:B--2---:R-:W-:-:S04]  /*0bc0*/  FADD R37, R12, -R8 ;  /* 0x800000080c257221 */ /* 0x004fc80000000000 */
[----:B----4-:R-:W-:Y:S01]  /*0bd0*/  FFMA R37, R37, R3, R8 ;  /* 0x0000000325257223 */ /* 0x010fe20000000008 */
[----:B------:R-:W-:-:S04]  /*0be0*/  FADD R8, R13, -R9 ;  /* 0x800000090d087221 */ /* 0x000fc80000000000 */
[----:B------:R-:W-:Y:S01]  /*0bf0*/  FFMA R57, R8, R3, R9 ;  /* 0x0000000308397223 */ /* 0x000fe20000000009 */
[----:B------:R-:W-:-:S04]  /*0c00*/  IADD3 R8, P2, R48, UR4, RZ ;  /* 0x0000000430087c10 */ /* 0x000fc8000ff5e0ff */
[----:B------:R-:W-:-:S05]  /*0c10*/  IADD3.X R9, R49, UR5, RZ, P2, !PT ;  /* 0x0000000531097c10 */ /* 0x000fca00097fe4ff */
[----:B------:R0:W5:Y:S01]  /*0c20*/  @P0 LDG.E.128 R28, desc[UR6][R8.64] ;  /* 0x00000006081c0981 */ /* 0x000162000c1e1d00 */
[----:B------:R-:W-:Y:S01]  /*0c30*/  FADD R13, R14, -R10 ;  /* 0x8000000a0e0d7221 */ /* 0x000fe20000000000 */
[----:B------:R-:W-:-:S03]  /*0c40*/  SHF.L.U64.HI R39, R42, 0x2, R39 ;  /* 0x000000022a277819 */ /* 0x000fc60000010227 */
[----:B------:R-:W-:Y:S01]  /*0c50*/  FFMA R13, R13, R3, R10 ;  /* 0x000000030d0d7223 */ /* 0x000fe2000000000a */
[----:B------:R-:W-:Y:S01]  /*0c60*/  FADD R10, R15, -R11 ;  /* 0x8000000b0f0a7221 */ /* 0x000fe20000000000 */
[----:B------:R-:W-:-:S03]  /*0c70*/  SHF.L.U32 R42, R42, 0x2, RZ ;  /* 0x000000022a2a7819 */ /* 0x000fc600000006ff */
[-C--:B------:R-:W-:Y:S01]  /*0c80*/  FFMA R15, R10, R3.reuse, R11 ;  /* 0x000000030a0f7223 */ /* 0x080fe2000000000b */
[----:B0-----:R-:W-:Y:S01]  /*0c90*/  CS2R R8, SRZ ;  /* 0x0000000000087805 */ /* 0x001fe2000001ff00 */
[----:B---3--:R-:W-:Y:S01]  /*0ca0*/  FADD R47, R20, -R16 ;  /* 0x80000010142f7221 */ /* 0x008fe20000000000 */
[----:B------:R-:W-:Y:S01]  /*0cb0*/  FADD R11, R22, -R18 ;  /* 0x80000012160b7221 */ /* 0x000fe20000000000 */
[----:B------:R-:W-:Y:S01]  /*0cc0*/  FADD R20, R21, -R17 ;  /* 0x8000001115147221 */ /* 0x000fe20000000000 */
[----:B------:R-:W-:Y:S01]  /*0cd0*/  FADD R22, R23, -R19 ;  /* 0x8000001317167221 */ /* 0x000fe20000000000 */
[-C--:B------:R-:W-:Y:S01]  /*0ce0*/  FFMA R12, R47, R3.reuse, R16 ;  /* 0x000000032f0c7223 */ /* 0x080fe20000000010 */
[----:B------:R-:W-:Y:S01]  /*0cf0*/  IADD3 R16, P2, R42, UR4, RZ ;  /* 0x000000042a107c10 */ /* 0x000fe2000ff5e0ff */
[-C--:B------:R-:W-:Y:S01]  /*0d00*/  FFMA R14, R11, R3.reuse, R18 ;  /* 0x000000030b0e7223 */ /* 0x080fe20000000012 */
[----:B------:R-:W-:Y:S01]  /*0d10*/  FFMA R20, R20, R3, R17 ;  /* 0x0000000314147223 */ /* 0x000fe20000000011 */
[----:B------:R-:W-:-:S02]  /*0d20*/  CS2R R10, SRZ ;  /* 0x00000000000a7805 */ /* 0x000fc4000001ff00 */
[----:B------:R-:W-:Y:S01]  /*0d30*/  IADD3.X R17, R39, UR5, RZ, P2, !PT ;  /* 0x0000000527117c10 */ /* 0x000fe200097fe4ff */
[----:B------:R-:W-:-:S04]  /*0d40*/  FFMA R22, R22, R3, R19 ;  /* 0x0000000316167223 */ /* 0x000fc80000000013 */
[----:B------:R0:W2:Y:S02]  /*0d50*/  @P0 LDG.E.128 R8, desc[UR6][R16.64] ;  /* 0x0000000610080981 */ /* 0x0000a4000c1e1d00 */
[----:B0-----:R-:W-:Y:S01]  /*0d60*/  CS2R R16, SRZ ;  /* 0x0000000000107805 */ /* 0x001fe2000001ff00 */
[----:B------:R-:W-:Y:S01]  /*0d70*/  FADD R12, -R37, R12 ;  /* 0x0000000c250c7221 */ /* 0x000fe20000000100 */
[----:B------:R-:W-:Y:S01]  /*0d80*/  FADD R14, -R13, R14 ;  /* 0x0000000e0d0e7221 */ /* 0x000fe20000000100 */
[----:B------:R-:W-:Y:S02]  /*0d90*/  FADD R22, -R15, R22 ;  /* 0x000000160f167221 */ /* 0x000fe40000000100 */
[----:B------:R-:W-:Y:S01]  /*0da0*/  FFMA R38, R12, R46, R37 ;  /* 0x0000002e0c267223 */ /* 0x000fe20000000025 */
[----:B-----5:R-:W-:Y:S01]  /*0db0*/  FADD R47, R28, -R24 ;  /* 0x800000181c2f7221 */ /* 0x020fe20000000000 */
[C---:B------:R-:W-:Y:S01]  /*0dc0*/  SHF.L.U64.HI R28, R36.reuse, 0x2, R55 ;  /* 0x00000002241c7819 */ /* 0x040fe20000010237 */
[----:B------:R-:W-:Y:S01]  /*0dd0*/  FADD R18, R29, -R25 ;  /* 0x800000191d127221 */ /* 0x000fe20000000000 */
[----:B------:R-:W-:Y:S01]  /*0de0*/  SHF.L.U32 R36, R36, 0x2, RZ ;  /* 0x0000000224247819 */ /* 0x000fe200000006ff */
[----:B------:R-:W-:-:S02]  /*0df0*/  FADD R19, R30, -R26 ;  /* 0x8000001a1e137221 */ /* 0x000fc40000000000 */
[-C--:B------:R-:W-:Y:S01]  /*0e00*/  FFMA R55, R18, R5.reuse, R25 ;  /* 0x0000000512377223 */ /* 0x080fe20000000019 */
[----:B------:R-:W-:Y:S01]  /*0e10*/  IADD3 R58, P2, R36, UR4, RZ ;  /* 0x00000004243a7c10 */ /* 0x000fe2000ff5e0ff */
[----:B------:R-:W-:Y:S01]  /*0e20*/  FFMA R25, R19, R5, R26 ;  /* 0x0000000513197223 */ /* 0x000fe2000000001a */
[----:B------:R-:W-:Y:S02]  /*0e30*/  CS2R R18, SRZ ;  /* 0x0000000000127805 */ /* 0x000fe4000001ff00 */
[----:B------:R-:W-:Y:S01]  /*0e40*/  IADD3.X R59, R28, UR5, RZ, P2, !PT ;  /* 0x000000051c3b7c10 */ /* 0x000fe200097fe4ff */
[-C--:B------:R-:W-:Y:S01]  /*0e50*/  FFMA R30, R14, R46.reuse, R13 ;  /* 0x0000002e0e1e7223 */ /* 0x080fe2000000000d */
[----:B------:R-:W-:Y:S01]  /*0e60*/  FFMA R29, R22, R46, R15 ;  /* 0x0000002e161d7223 */ /* 0x000fe2000000000f */
[----:B------:R-:W-:Y:S01]  /*0e70*/  FADD R20, -R57, R20 ;  /* 0x0000001439147221 */ /* 0x000fe20000000100 */
[----:B------:R-:W-:Y:S01]  /*0e80*/  ULDC.64 UR4, c[0x0][0x248] ;  /* 0x0000920000047ab9 */ /* 0x000fe20000000a00 */
[----:B------:R-:W2:Y:S01]  /*0e90*/  @P0 LDG.E.128 R16, desc[UR6][R58.64] ;  /* 0x000000063a100981 */ /* 0x000ea2000c1e1d00 */
[----:B------:R-:W-:-:S02]  /*0ea0*/  IADD3 R60, P2, R43, UR8, RZ ;  /* 0x000000082b3c7c10 */ /* 0x000fc4000ff5e0ff */
[----:B------:R-:W-:Y:S02]  /*0eb0*/  CS2R R12, SRZ ;  /* 0x00000000000c7805 */ /* 0x000fe4000001ff00 */
[----:B------:R-:W-:Y:S02]  /*0ec0*/  CS2R R14, SRZ ;  /* 0x00000000000e7805 */ /* 0x000fe4000001ff00 */
[----:B------:R-:W-:-:S05]  /*0ed0*/  IADD3.X R61, R45, UR9, RZ, P2, !PT ;  /* 0x000000092d3d7c10 */ /* 0x000fca00097fe4ff */
[----:B------:R-:W3:Y:S01]  /*0ee0*/  @P1 LDG.E.128 R12, desc[UR6][R60.64] ;  /* 0x000000063c0c1981 */ /* 0x000ee2000c1e1d00 */
[----:B------:R-:W-:Y:S01]  /*0ef0*/  FFMA R37, R20, R46, R57 ;  /* 0x0000002e14257223 */ /* 0x000fe20000000039 */
[--C-:B------:R-:W-:Y:S01]  /*0f00*/  FADD R20, R31, -R27.reuse ;  /* 0x8000001b1f147221 */ /* 0x100fe20000000000 */
[----:B------:R-:W-:Y:S02]  /*0f10*/  IADD3 R56, P2, R43, UR4, RZ ;  /* 0x000000042b387c10 */ /* 0x000fe4000ff5e0ff */
[----:B------:R-:W-:Y:S01]  /*0f20*/  CS2R R22, SRZ ;  /* 0x0000000000167805 */ /* 0x000fe2000001ff00 */
[----:B------:R-:W-:Y:S01]  /*0f30*/  FFMA R27, R20, R5, R27 ;  /* 0x00000005141b7223 */ /* 0x000fe2000000001b */
[----:B------:R-:W-:Y:S02]  /*0f40*/  CS2R R20, SRZ ;  /* 0x0000000000147805 */ /* 0x000fe4000001ff00 */
[----:B------:R-:W-:-:S05]  /*0f50*/  IADD3.X R57, R45, UR5, RZ, P2, !PT ;  /* 0x000000052d397c10 */ /* 0x000fca00097fe4ff */
[----:B------:R-:W4:Y:S01]  /*0f60*/  @P1 LDG.E.128 R20, desc[UR6][R56.64] ;  /* 0x0000000638141981 */ /* 0x000f22000c1e1d00 */
[-C--:B------:R-:W-:Y:S01]  /*0f70*/  FFMA R47, R47, R5.reuse, R24 ;  /* 0x000000052f2f7223 */ /* 0x080fe20000000018 */
[----:B------:R-:W-:Y:S01]  /*0f80*/  HFMA2.MMA R43, -RZ, RZ, 1.625, 0 ;  /* 0x3e800000ff2b7435 */ /* 0x000fe200000001ff */
[----:B--2---:R-:W-:Y:S01]  /*0f90*/  FADD R26, R17, -R9 ;  /* 0x80000009111a7221 */ /* 0x004fe20000000000 */
[----:B------:R-:W-:Y:S01]  /*0fa0*/  FADD R31, R16, -R8 ;  /* 0x80000008101f7221 */ /* 0x000fe20000000000 */
[----:B------:R-:W-:Y:S01]  /*0fb0*/  FADD R17, R18, -R10 ;  /* 0x8000000a12117221 */ /* 0x000fe20000000000 */
[----:B------:R-:W-:Y:S01]  /*0fc0*/  FADD R54, R19, -R11 ;  /* 0x8000000b13367221 */ /* 0x000fe20000000000 */
[----:B------:R-:W-:Y:S01]  /*0fd0*/  IADD3 R16, P2, R53, UR8, RZ ;  /* 0x0000000835107c10 */ /* 0x000fe2000ff5e0ff */
[-C--:B------:R-:W-:Y:S01]  /*0fe0*/  FFMA R24, R31, R5.reuse, R8 ;  /* 0x000000051f187223 */ /* 0x080fe20000000008 */
[-C--:B------:R-:W-:Y:S01]  /*0ff0*/  FFMA R26, R26, R5.reuse, R9 ;  /* 0x000000051a1a7223 */ /* 0x080fe20000000009 */
[-C--:B------:R-:W-:Y:S01]  /*1000*/  FFMA R18, R17, R5.reuse, R10 ;  /* 0x0000000511127223 */ /* 0x080fe2000000000a */
[----:B------:R-:W-:Y:S01]  /*1010*/  FFMA R54, R54, R5, R11 ;  /* 0x0000000536367223 */ /* 0x000fe2000000000b */
[----:B------:R-:W-:-:S02]  /*1020*/  CS2R R8, SRZ ;  /* 0x0000000000087805 */ /* 0x000fc4000001ff00 */
[----:B------:R-:W-:Y:S02]  /*1030*/  CS2R R10, SRZ ;  /* 0x00000000000a7805 */ /* 0x000fe4000001ff00 */
[----:B------:R-:W-:-:S05]  /*1040*/  IADD3.X R17, R52, UR9, RZ, P2, !PT ;  /* 0x0000000934117c10 */ /* 0x000fca00097fe4ff */
[----:B------:R0:W2:Y:S01]  /*1050*/  @P0 LDG.E.128 R8, desc[UR6][R16.64] ;  /* 0x0000000610080981 */ /* 0x0000a2000c1e1d00 */
[----:B---3--:R-:W-:-:S04]  /*1060*/  FADD R12, RZ, -R12 ;  /* 0x8000000cff0c7221 */ /* 0x008fc80000000000 */
[----:B------:R-:W-:Y:S01]  /*1070*/  FMUL R12, R12, 1.4426950216293334961 ;  /* 0x3fb8aa3b0c0c7820 */ /* 0x000fe20000400000 */
[----:B------:R-:W-:Y:S01]  /*1080*/  FADD R13, RZ, -R13 ;  /* 0x8000000dff0d7221 */ /* 0x000fe20000000000 */
[----:B------:R-:W-:-:S03]  /*1090*/  FADD R14, RZ, -R14 ;  /* 0x8000000eff0e7221 */ /* 0x000fc60000000000 */
[----:B------:R-:W-:Y:S01]  /*10a0*/  FSETP.GEU.AND P3, PT, R12, -126, PT ;  /* 0xc2fc00000c00780b */ /* 0x000fe20003f6e000 */
[----:B------:R-:W-:Y:S01]  /*10b0*/  FMUL R19, R13, 1.4426950216293334961 ;  /* 0x3fb8aa3b0d137820 */ /* 0x000fe20000400000 */
[----:B------:R-:W-:Y:S01]  /*10c0*/  FADD R15, RZ, -R15 ;  /* 0x8000000fff0f7221 */ /* 0x000fe20000000000 */
[----:B------:R-:W-:-:S03]  /*10d0*/  FMUL R31, R14, 1.4426950216293334961 ;  /* 0x3fb8aa3b0e1f7820 */ /* 0x000fc60000400000 */
[----:B0-----:R-:W-:Y:S01]  /*10e0*/  FMUL R16, R15, 1.4426950216293334961 ;  /* 0x3fb8aa3b0f107820 */ /* 0x001fe20000400000 */
[----:B------:R-:W-:Y:S02]  /*10f0*/  FSETP.GEU.AND P4, PT, R19, -126, PT ;  /* 0xc2fc00001300780b */ /* 0x000fe40003f8e000 */
[----:B------:R-:W-:Y:S02]  /*1100*/  FSETP.GEU.AND P5, PT, R31, -126, PT ;  /* 0xc2fc00001f00780b */ /* 0x000fe40003fae000 */
[----:B------:R-:W-:Y:S02]  /*1110*/  FSETP.GEU.AND P2, PT, R16, -126, PT ;  /* 0xc2fc00001000780b */ /* 0x000fe40003f4e000 */
[----:B------:R-:W-:-:S04]  /*1120*/  @!P3 FMUL R12, R12, 0.5 ;  /* 0x3f0000000c0cb820 */ /* 0x000fc80000400000 */
[----:B------:R-:W0:Y:S03]  /*1130*/  MUFU.EX2 R13, R12 ;  /* 0x0000000c000d7308 */ /* 0x000e260000000800 */
[----:B------:R-:W-:Y:S02]  /*1140*/  @!P4 FMUL R19, R19, 0.5 ;  /* 0x3f0000001313c820 */ /* 0x000fe40000400000 */
[----:B------:R-:W-:Y:S02]  /*1150*/  @!P5 FMUL R31, R31, 0.5 ;  /* 0x3f0000001f1fd820 */ /* 0x000fe40000400000 */
[----:B------:R-:W-:Y:S01]  /*1160*/  @!P2 FMUL R16, R16, 0.5 ;  /* 0x3f0000001010a820 */ /* 0x000fe20000400000 */
[----:B------:R-:W1:Y:S08]  /*1170*/  MUFU.EX2 R14, R19 ;  /* 0x00000013000e7308 */ /* 0x000e700000000800 */
[----:B------:R-:W3:Y:S01]  /*1180*/  MUFU.EX2 R15, R31 ;  /* 0x0000001f000f7308 */ /* 0x000ee20000000800 */
[----:B0-----:R-:W-:-:S07]  /*1190*/  @!P3 FMUL R13, R13, R13 ;  /* 0x0000000d0d0db220 */ /* 0x001fce0000400000 */
[----:B------:R-:W0:Y:S01]  /*11a0*/  MUFU.EX2 R12, R16 ;  /* 0x00000010000c7308 */ /* 0x000e220000000800 */
[----:B------:R-:W-:Y:S01]  /*11b0*/  FADD R13, R13, 1 ;  /* 0x3f8000000d0d7421 */ /* 0x000fe20000000000 */
[----:B-1----:R-:W-:-:S04]  /*11c0*/  @!P4 FMUL R14, R14, R14 ;  /* 0x0000000e0e0ec220 */ /* 0x002fc80000400000 */
[----:B------:R-:W-:Y:S01]  /*11d0*/  FSETP.GT.AND P3, PT, R13, 8.50705917302346158658e+37, PT ;  /* 0x7e8000000d00780b */ /* 0x000fe20003f64000 */
[----:B---3--:R-:W-:Y:S01]  /*11e0*/  @!P5 FMUL R15, R15, R15 ;  /* 0x0000000f0f0fd220 */ /* 0x008fe20000400000 */
[----:B------:R-:W-:-:S03]  /*11f0*/  FADD R17, R14, 1 ;  /* 0x3f8000000e117421 */ /* 0x000fc60000000000 */
[----:B------:R-:W-:Y:S01]  /*1200*/  FADD R15, R15, 1 ;  /* 0x3f8000000f0f7421 */ /* 0x000fe20000000000 */
[----:B0-----:R-:W-:Y:S01]  /*1210*/  @!P2 FMUL R12, R12, R12 ;  /* 0x0000000c0c0ca220 */ /* 0x001fe20000400000 */
[----:B------:R-:W-:-:S03]  /*1220*/  FSETP.GT.AND P4, PT, R17, 8.50705917302346158658e+37, PT ;  /* 0x7e8000001100780b */ /* 0x000fc60003f84000 */
[----:B------:R-:W-:Y:S01]  /*1230*/  FADD R14, R12, 1 ;  /* 0x3f8000000c0e7421 */ /* 0x000fe20000000000 */
[----:B------:R-:W-:Y:S02]  /*1240*/  FSETP.GT.AND P5, PT, R15, 8.50705917302346158658e+37, PT ;  /* 0x7e8000000f00780b */ /* 0x000fe40003fa4000 */
[----:B------:R-:W-:Y:S02]  /*1250*/  @P3 FMUL R13, R13, 0.25 ;  /* 0x3e8000000d0d3820 */ /* 0x000fe40000400000 */
[----:B------:R-:W-:-:S04]  /*1260*/  FSETP.GT.AND P2, PT, R14, 8.50705917302346158658e+37, PT ;  /* 0x7e8000000e00780b */ /* 0x000fc80003f44000 */
[----:B------:R-:W0:Y:S01]  /*1270*/  MUFU.RCP R13, R13 ;  /* 0x0000000d000d7308 */ /* 0x000e220000001000 */
[----:B------:R-:W-:Y:S01]  /*1280*/  @P4 FMUL R17, R17, 0.25 ;  /* 0x3e80000011114820 */ /* 0x000fe20000400000 */
[----:B------:R-:W-:-:S03]  /*1290*/  FADD R26, -R55, R26 ;  /* 0x0000001a371a7221 */ /* 0x000fc60000000100 */
[----:B------:R-:W-:-:S03]  /*12a0*/  @P5 FMUL R15, R15, 0.25 ;  /* 0x3e8000000f0f5820 */ /* 0x000fc60000400000 */
[----:B------:R1:W3:Y:S01]  /*12b0*/  MUFU.RCP R12, R17 ;  /* 0x00000011000c7308 */ /* 0x0002e20000001000 */
[----:B------:R-:W-:Y:S01]  /*12c0*/  @P2 FMUL R14, R14, 0.25 ;  /* 0x3e8000000e0e2820 */ /* 0x000fe20000400000 */
[----:B------:R-:W-:Y:S01]  /*12d0*/  FFMA R46, R26, R44, R55 ;  /* 0x0000002c1a2e7223 */ /* 0x000fe20000000037 */
[----:B------:R-:W-:-:S05]  /*12e0*/  FSEL R16, R43, 1, P3 ;  /* 0x3f8000002b107808 */ /* 0x000fca0001800000 */
[----:B------:R-:W5:Y:S01]  /*12f0*/  MUFU.RCP R15, R15 ;  /* 0x0000000f000f7308 */ /* 0x000f620000001000 */
[----:B------:R-:W-:Y:S01]  /*1300*/  FADD R18, -R25, R18 ;  /* 0x0000001219127221 */ /* 0x000fe20000000100 */
[----:B0-----:R-:W-:-:S06]  /*1310*/  FMUL R13, R13, R16 ;  /* 0x000000100d0d7220 */ /* 0x001fcc0000400000 */
[----:B------:R0:W0:Y:S01]  /*1320*/  MUFU.RCP R26, R14 ;  /* 0x0000000e001a7308 */ /* 0x0000220000001000 */
[----:B-1----:R-:W-:Y:S01]  /*1330*/  FSEL R17, R43, 1, P4 ;  /* 0x3f8000002b117808 */ /* 0x002fe20002000000 */
[----:B------:R-:W-:Y:S01]  /*1340*/  FADD R24, -R47, R24 ;  /* 0x000000182f187221 */ /* 0x000fe20000000100 */
[----:B------:R-:W-:Y:S01]  /*1350*/  FFMA R45, R18, R44, R25 ;  /* 0x0000002c122d7223 */ /* 0x000fe20000000019 */
[----:B----4-:R-:W-:Y:S01]  /*1360*/  FMUL R31, R13, R20 ;  /* 0x000000140d1f7220 */ /* 0x010fe20000400000 */
[----:B------:R-:W-:Y:S01]  /*1370*/  FADD R54, -R27, R54 ;  /* 0x000000361b367221 */ /* 0x000fe20000000100 */
[C---:B------:R-:W-:Y:S01]  /*1380*/  FSEL R18, R43.reuse, 1, P5 ;  /* 0x3f8000002b127808 */ /* 0x040fe20002800000 */
[----:B---3--:R-:W-:Y:S01]  /*1390*/  FMUL R12, R12, R17 ;  /* 0x000000110c0c7220 */ /* 0x008fe20000400000 */
[----:B------:R-:W-:Y:S01]  /*13a0*/  FSEL R13, R43, 1, P2 ;  /* 0x3f8000002b0d7808 */ /* 0x000fe20001000000 */
[-C--:B------:R-:W-:Y:S01]  /*13b0*/  FFMA R47, R24, R44.reuse, R47 ;  /* 0x0000002c182f7223 */ /* 0x080fe2000000002f */
[----:B------:R-:W-:Y:S01]  /*13c0*/  IADD3 R20, P2, R50, UR8, RZ ;  /* 0x0000000832147c10 */ /* 0x000fe2000ff5e0ff */
[----:B------:R-:W-:Y:S01]  /*13d0*/  FFMA R44, R54, R44, R27 ;  /* 0x0000002c362c7223 */ /* 0x000fe2000000001b */
[----:B-----5:R-:W-:Y:S01]  /*13e0*/  FMUL R27, R15, R18 ;  /* 0x000000120f1b7220 */ /* 0x020fe20000400000 */
[----:B------:R-:W-:Y:S01]  /*13f0*/  FMUL R54, R12, R21 ;  /* 0x000000150c367220 */ /* 0x000fe20000400000 */
[----:B0-----:R-:W-:Y:S01]  /*1400*/  CS2R R14, SRZ ;  /* 0x00000000000e7805 */ /* 0x001fe2000001ff00 */
[----:B------:R-:W-:Y:S01]  /*1410*/  FMUL R26, R26, R13 ;  /* 0x0000000d1a1a7220 */ /* 0x000fe20000400000 */
[----:B------:R-:W-:-:S02]  /*1420*/  CS2R R12, SRZ ;  /* 0x00000000000c7805 */ /* 0x000fc4000001ff00 */
[----:B------:R-:W-:-:S05]  /*1430*/  IADD3.X R21, R51, UR9, RZ, P2, !PT ;  /* 0x0000000933157c10 */ /* 0x000fca00097fe4ff */
[----:B------:R-:W3:Y:S01]  /*1440*/  @P1 LDG.E.128 R12, desc[UR6][R20.64] ;  /* 0x00000006140c1981 */ /* 0x000ee2000c1e1d00 */
[----:B------:R-:W-:Y:S02]  /*1450*/  IADD3 R24, P3, R53, UR4, RZ ;  /* 0x0000000435187c10 */ /* 0x000fe4000ff7e0ff */
[----:B------:R-:W-:Y:S02]  /*1460*/  CS2R R16, SRZ ;  /* 0x0000000000107805 */ /* 0x000fe4000001ff00 */
[----:B------:R-:W-:Y:S02]  /*1470*/  CS2R R18, SRZ ;  /* 0x0000000000127805 */ /* 0x000fe4000001ff00 */
[----:B------:R-:W-:-:S05]  /*1480*/  IADD3.X R25, R52, UR5, RZ, P3, !PT ;  /* 0x0000000534197c10 */ /* 0x000fca0009ffe4ff */
[----:B------:R0:W4:Y:S01]  /*1490*/  @P0 LDG.E.128 R16, desc[UR6][R24.64] ;  /* 0x0000000618100981 */ /* 0x000122000c1e1d00 */
[----:B------:R-:W-:Y:S01]  /*14a0*/  FMUL R27, R27, R22 ;  /* 0x000000161b1b7220 */ /* 0x000fe20000400000 */
[----:B------:R-:W-:Y:S01]  /*14b0*/  FMUL R26, R26, R23 ;  /* 0x000000171a1a7220 */ /* 0x000fe20000400000 */
[----:B------:R-:W-:Y:S01]  /*14c0*/  CS2R R22, SRZ ;  /* 0x0000000000167805 */ /* 0x000fe2000001ff00 */
[----:B--2---:R-:W-:-:S04]  /*14d0*/  FADD R8, RZ, -R8 ;  /* 0x80000008ff087221 */ /* 0x004fc80000000000 */
[----:B------:R-:W-:-:S05]  /*14e0*/  FMUL R8, R8, 1.4426950216293334961 ;  /* 0x3fb8aa3b08087820 */ /* 0x000fca0000400000 */
[----:B------:R-:W-:-:S13]  /*14f0*/  FSETP.GEU.AND P2, PT, R8, -126, PT ;  /* 0xc2fc00000800780b */ /* 0x000fda0003f4e000 */
[----:B------:R-:W-:-:S04]  /*1500*/  @!P2 FMUL R8, R8, 0.5 ;  /* 0x3f0000000808a820 */ /* 0x000fc80000400000 */
[----:B0-----:R-:W0:Y:S02]  /*1510*/  MUFU.EX2 R24, R8 ;  /* 0x0000000800187308 */ /* 0x001e240000000800 */
[----:B0-----:R-:W-:-:S04]  /*1520*/  @!P2 FMUL R24, R24, R24 ;  /* 0x000000181818a220 */ /* 0x001fc80000400000 */
[----:B------:R-:W-:-:S05]  /*1530*/  FADD R24, R24, 1 ;  /* 0x3f80000018187421 */ /* 0x000fca0000000000 */
[----:B------:R-:W-:-:S13]  /*1540*/  FSETP.GT.AND P2, PT, R24, 8.50705917302346158658e+37, PT ;  /* 0x7e8000001800780b */ /* 0x000fda0003f44000 */
[----:B------:R-:W-:-:S04]  /*1550*/  @P2 FMUL R24, R24, 0.25 ;  /* 0x3e80000018182820 */ /* 0x000fc80000400000 */
[----:B------:R-:W0:Y:S01]  /*1560*/  MUFU.RCP R53, R24 ;  /* 0x0000001800357308 */ /* 0x000e220000001000 */
[----:B------:R-:W-:Y:S02]  /*1570*/  FSEL R20, R43, 1, P2 ;  /* 0x3f8000002b147808 */ /* 0x000fe40001000000 */
[----:B------:R-:W-:-:S04]  /*1580*/  IADD3 R50, P2, R50, UR4, RZ ;  /* 0x0000000432327c10 */ /* 0x000fc8000ff5e0ff */
[----:B------:R-:W-:Y:S01]  /*1590*/  IADD3.X R51, R51, UR5, RZ, P2, !PT ;  /* 0x0000000533337c10 */ /* 0x000fe200097fe4ff */
[----:B0-----:R-:W-:Y:S01]  /*15a0*/  FMUL R53, R53, R20 ;  /* 0x0000001435357220 */ /* 0x001fe20000400000 */
[----:B------:R-:W-:-:S06]  /*15b0*/  CS2R R20, SRZ ;  /* 0x0000000000147805 */ /* 0x000fcc000001ff00 */
[----:B------:R0:W2:Y:S01]  /*15c0*/  @P1 LDG.E.128 R20, desc[UR6][R50.64] ;  /* 0x0000000632141981 */ /* 0x0000a2000c1e1d00 */
[----:B------:R-:W-:-:S04]  /*15d0*/  FADD R9, RZ, -R9 ;  /* 0x80000009ff097221 */ /* 0x000fc80000000000 */
[----:B------:R-:W-:Y:S01]  /*15e0*/  FMUL R9, R9, 1.4426950216293334961 ;  /* 0x3fb8aa3b09097820 */ /* 0x000fe20000400000 */
[----:B------:R-:W-:-:S04]  /*15f0*/  FADD R10, RZ, -R10 ;  /* 0x8000000aff0a7221 */ /* 0x000fc80000000000 */
[----:B------:R-:W-:Y:S01]  /*1600*/  FSETP.GEU.AND P3, PT, R9, -126, PT ;  /* 0xc2fc00000900780b */ /* 0x000fe20003f6e000 */
[----:B------:R-:W-:Y:S01]  /*1610*/  FMUL R8, R10, 1.4426950216293334961 ;  /* 0x3fb8aa3b0a087820 */ /* 0x000fe20000400000 */
[----:B------:R-:W-:-:S04]  /*1620*/  FADD R11, RZ, -R11 ;  /* 0x8000000bff0b7221 */ /* 0x000fc80000000000 */
[----:B------:R-:W-:Y:S01]  /*1630*/  FMUL R10, R11, 1.4426950216293334961 ;  /* 0x3fb8aa3b0b0a7820 */ /* 0x000fe20000400000 */
[----:B------:R-:W-:-:S04]  /*1640*/  FSETP.GEU.AND P6, PT, R8, -126, PT ;  /* 0xc2fc00000800780b */ /* 0x000fc80003fce000 */
[----:B------:R-:W-:Y:S02]  /*1650*/  FSETP.GEU.AND P4, PT, R10, -126, PT ;  /* 0xc2fc00000a00780b */ /* 0x000fe40003f8e000 */
[----:B------:R-:W-:Y:S01]  /*1660*/  @!P3 FMUL R9, R9, 0.5 ;  /* 0x3f0000000909b820 */ /* 0x000fe20000400000 */
[----:B---3--:R-:W-:Y:S01]  /*1670*/  FADD R12, RZ, -R12 ;  /* 0x8000000cff0c7221 */ /* 0x008fe20000000000 */
[----:B------:R-:W-:-:S03]  /*1680*/  FADD R13, RZ, -R13 ;  /* 0x8000000dff0d7221 */ /* 0x000fc60000000000 */
[----:B------:R-:W-:Y:S01]  /*1690*/  FMUL R25, R12, 1.4426950216293334961 ;  /* 0x3fb8aa3b0c197820 */ /* 0x000fe20000400000 */
[----:B0-----:R-:W-:Y:S01]  /*16a0*/  FMUL R51, R13, 1.4426950216293334961 ;  /* 0x3fb8aa3b0d337820 */ /* 0x001fe20000400000 */
[----:B------:R-:W0:Y:S03]  /*16b0*/  MUFU.EX2 R9, R9 ;  /* 0x0000000900097308 */ /* 0x000e260000000800 */
[----:B------:R-:W-:Y:S02]  /*16c0*/  FSETP.GEU.AND P5, PT, R25, -126, PT ;  /* 0xc2fc00001900780b */ /* 0x000fe40003fae000 */
[----:B------:R-:W-:Y:S01]  /*16d0*/  FSETP.GEU.AND P2, PT, R51, -126, PT ;  /* 0xc2fc00003300780b */ /* 0x000fe20003f4e000 */
[----:B------:R-:W-:Y:S01]  /*16e0*/  @!P6 FMUL R8, R8, 0.5 ;  /* 0x3f0000000808e820 */ /* 0x000fe20000400000 */
[----:B------:R-:W-:-:S03]  /*16f0*/  @!P4 FMUL R10, R10, 0.5 ;  /* 0x3f0000000a0ac820 */ /* 0x000fc60000400000 */
[----:B------:R-:W1:Y:S06]  /*1700*/  MUFU.EX2 R11, R8 ;  /* 0x00000008000b7308 */ /* 0x000e6c0000000800 */
[----:B------:R-:W-:Y:S02]  /*1710*/  @!P5 FMUL R25, R25, 0.5 ;  /* 0x3f0000001919d820 */ /* 0x000fe40000400000 */
[----:B------:R-:W3:Y:S01]  /*1720*/  MUFU.EX2 R12, R10 ;  /* 0x0000000a000c7308 */ /* 0x000ee20000000800 */
[----:B------:R-:W-:Y:S01]  /*1730*/  @!P2 FMUL R51, R51, 0.5 ;  /* 0x3f0000003333a820 */ /* 0x000fe20000400000 */
[----:B0-----:R-:W-:-:S06]  /*1740*/  @!P3 FMUL R9, R9, R9 ;  /* 0x000000090909b220 */ /* 0x001fcc0000400000 */
[----:B------:R-:W0:Y:S01]  /*1750*/  MUFU.EX2 R50, R25 ;  /* 0x0000001900327308 */ /* 0x000e220000000800 */
[----:B------:R-:W-:-:S07]  /*1760*/  FADD R13, R9, 1 ;  /* 0x3f800000090d7421 */ /* 0x000fce0000000000 */
[----:B------:R-:W5:Y:S01]  /*1770*/  MUFU.EX2 R8, R51 ;  /* 0x0000003300087308 */ /* 0x000f620000000800 */
[----:B-1----:R-:W-:Y:S01]  /*1780*/  @!P6 FMUL R11, R11, R11 ;  /* 0x0000000b0b0be220 */ /* 0x002fe20000400000 */
[----:B------:R-:W-:Y:S01]  /*1790*/  FSETP.GT.AND P3, PT, R13, 8.50705917302346158658e+37, PT ;  /* 0x7e8000000d00780b */ /* 0x000fe20003f64000 */
[----:B---3--:R-:W-:Y:S02]  /*17a0*/  @!P4 FMUL R12, R12, R12 ;  /* 0x0000000c0c0cc220 */ /* 0x008fe40000400000 */
[----:B------:R-:W-:Y:S02]  /*17b0*/  FADD R24, R11, 1 ;  /* 0x3f8000000b187421 */ /* 0x000fe40000000000 */
[----:B------:R-:W-:Y:S01]  /*17c0*/  FADD R11, R12, 1 ;  /* 0x3f8000000c0b7421 */ /* 0x000fe20000000000 */
[----:B0-----:R-:W-:Y:S02]  /*17d0*/  @!P5 FMUL R50, R50, R50 ;  /* 0x000000323232d220 */ /* 0x001fe40000400000 */
[----:B------:R-:W-:Y:S01]  /*17e0*/  FSETP.GT.AND P4, PT, R24, 8.50705917302346158658e+37, PT ;  /* 0x7e8000001800780b */ /* 0x000fe20003f84000 */
[----:B-----5:R-:W-:Y:S01]  /*17f0*/  @!P2 FMUL R8, R8, R8 ;  /* 0x000000080808a220 */ /* 0x020fe20000400000 */
[----:B------:R-:W-:Y:S01]  /*1800*/  FADD R9, R50, 1 ;  /* 0x3f80000032097421 */ /* 0x000fe20000000000 */
[----:B------:R-:W-:-:S02]  /*1810*/  FSETP.GT.AND P5, PT, R11, 8.50705917302346158658e+37, PT ;  /* 0x7e8000000b00780b */ /* 0x000fc40003fa4000 */
[----:B------:R-:W-:Y:S01]  /*1820*/  FADD R8, R8, 1 ;  /* 0x3f80000008087421 */ /* 0x000fe20000000000 */
[----:B------:R-:W-:Y:S01]  /*1830*/  @P3 FMUL R13, R13, 0.25 ;  /* 0x3e8000000d0d3820 */ /* 0x000fe20000400000 */
[----:B------:R-:W-:-:S03]  /*1840*/  FSETP.GT.AND P2, PT, R9, 8.50705917302346158658e+37, PT ;  /* 0x7e8000000900780b */ /* 0x000fc60003f44000 */
[----:B------:R-:W-:Y:S02]  /*1850*/  FSETP.GT.AND P6, PT, R8, 8.50705917302346158658e+37, PT ;  /* 0x7e8000000800780b */ /* 0x000fe40003fc4000 */
[----:B------:R-:W0:Y:S01]  /*1860*/  MUFU.RCP R13, R13 ;  /* 0x0000000d000d7308 */ /* 0x000e220000001000 */
[----:B------:R-:W-:-:S03]  /*1870*/  @P4 FMUL R24, R24, 0.25 ;  /* 0x3e80000018184820 */ /* 0x000fc60000400000 */
[----:B------:R-:W-:-:S04]  /*1880*/  @P5 FMUL R11, R11, 0.25 ;  /* 0x3e8000000b0b5820 */ /* 0x000fc80000400000 */
[----:B------:R-:W1:Y:S01]  /*1890*/  MUFU.RCP R10, R24 ;  /* 0x00000018000a7308 */ /* 0x000e620000001000 */
[----:B------:R-:W-:Y:S01]  /*18a0*/  FSEL R12, R43, 1, P3 ;  /* 0x3f8000002b0c7808 */ /* 0x000fe20001800000 */
[----:B------:R-:W-:Y:S01]  /*18b0*/  @P2 FMUL R9, R9, 0.25 ;  /* 0x3e80000009092820 */ /* 0x000fe20000400000 */
[----:B------:R-:W-:-:S05]  /*18c0*/  @P6 FMUL R8, R8, 0.25 ;  /* 0x3e80000008086820 */ /* 0x000fca0000400000 */
[----:B------:R-:W3:Y:S01]  /*18d0*/  MUFU.RCP R11, R11 ;  /* 0x0000000b000b7308 */ /* 0x000ee20000001000 */
[----:B0-----:R-:W-:Y:S01]  /*18e0*/  FMUL R12, R13, R12 ;  /* 0x0000000c0d0c7220 */ /* 0x001fe20000400000 */
[----:B------:R-:W-:-:S06]  /*18f0*/  FSEL R13, R43, 1, P4 ;  /* 0x3f8000002b0d7808 */ /* 0x000fcc0002000000 */
[----:B------:R-:W0:Y:S01]  /*1900*/  MUFU.RCP R9, R9 ;  /* 0x0000000900097308 */ /* 0x000e220000001000 */
[----:B-1----:R-:W-:Y:S01]  /*1910*/  FMUL R13, R10, R13 ;  /* 0x0000000d0a0d7220 */ /* 0x002fe20000400000 */
[----:B------:R-:W-:-:S06]  /*1920*/  FSEL R10, R43, 1, P5 ;  /* 0x3f8000002b0a7808 */ /* 0x000fcc0002800000 */
[----:B------:R-:W1:Y:S01]  /*1930*/  MUFU.RCP R8, R8 ;  /* 0x0000000800087308 */ /* 0x000e620000001000 */
[----:B----4-:R-:W-:Y:S01]  /*1940*/  FMUL R53, R53, R16 ;  /* 0x0000001035357220 */ /* 0x010fe20000400000 */
[----:B------:R-:W-:Y:S01]  /*1950*/  FMUL R52, R12, R17 ;  /* 0x000000110c347220 */ /* 0x000fe20000400000 */
[----:B------:R-:W-:Y:S01]  /*1960*/  FSEL R16, R43, 1, P2 ;  /* 0x3f8000002b107808 */ /* 0x000fe20001000000 */
[----:B---3--:R-:W-:Y:S01]  /*1970*/  FMUL R10, R11, R10 ;  /* 0x0000000a0b0a7220 */ /* 0x008fe20000400000 */
[----:B------:R-:W-:Y:S02]  /*1980*/  FSEL R17, R43, 1, P6 ;  /* 0x3f8000002b117808 */ /* 0x000fe40003000000 */
[----:B------:R-:W-:Y:S01]  /*1990*/  IADD3 R12, P2, R48, UR8, RZ ;  /* 0x00000008300c7c10 */ /* 0x000fe2000ff5e0ff */
[----:B------:R-:W-:Y:S01]  /*19a0*/  FMUL R24, R10, R19 ;  /* 0x000000130a187220 */ /* 0x000fe20000400000 */
[----:B0-----:R-:W-:Y:S01]  /*19b0*/  FMUL R16, R9, R16 ;  /* 0x0000001009107220 */ /* 0x001fe20000400000 */
[----:B------:R-:W-:Y:S01]  /*19c0*/  FMUL R25, R13, R18 ;  /* 0x000000120d197220 */ /* 0x000fe20000400000 */
[----:B------:R-:W-:-:S02]  /*19d0*/  CS2R R10, SRZ ;  /* 0x00000000000a7805 */ /* 0x000fc4000001ff00 */
[----:B------:R-:W-:Y:S01]  /*19e0*/  IADD3.X R13, R49, UR9, RZ, P2, !PT ;  /* 0x00000009310d7c10 */ /* 0x000fe200097fe4ff */
[----:B-1----:R-:W-:Y:S01]  /*19f0*/  FMUL R17, R8, R17 ;  /* 0x0000001108117220 */ /* 0x002fe20000400000 */
[----:B------:R-:W-:-:S06]  /*1a00*/  CS2R R8, SRZ ;  /* 0x0000000000087805 */ /* 0x000fcc000001ff00 */
[----:B------:R0:W3:Y:S01]  /*1a10*/  @P0 LDG.E.128 R8, desc[UR6][R12.64] ;  /* 0x000000060c080981 */ /* 0x0000e2000c1e1d00 */
[----:B------:R-:W-:Y:S01]  /*1a20*/  FADD R14, RZ, -R14 ;  /* 0x8000000eff0e7221 */ /* 0x000fe20000000000 */
[----:B------:R-:W-:-:S03]  /*1a30*/  FADD R15, RZ, -R15 ;  /* 0x8000000fff0f7221 */ /* 0x000fc60000000000 */
[----:B------:R-:W-:Y:S01]  /*1a40*/  FMUL R14, R14, 1.4426950216293334961 ;  /* 0x3fb8aa3b0e0e7820 */ /* 0x000fe20000400000 */
[----:B------:R-:W-:-:S04]  /*1a50*/  FMUL R18, R15, 1.4426950216293334961 ;  /* 0x3fb8aa3b0f127820 */ /* 0x000fc80000400000 */
[----:B------:R-:W-:Y:S02]  /*1a60*/  FSETP.GEU.AND P2, PT, R14, -126, PT ;  /* 0xc2fc00000e00780b */ /* 0x000fe40003f4e000 */
[----:B------:R-:W-:-:S11]  /*1a70*/  FSETP.GEU.AND P3, PT, R18, -126, PT ;  /* 0xc2fc00001200780b */ /* 0x000fd60003f6e000 */
[----:B------:R-:W-:Y:S02]  /*1a80*/  @!P2 FMUL R14, R14, 0.5 ;  /* 0x3f0000000e0ea820 */ /* 0x000fe40000400000 */
[----:B------:R-:W-:Y:S02]  /*1a90*/  @!P3 FMUL R18, R18, 0.5 ;  /* 0x3f0000001212b820 */ /* 0x000fe40000400000 */
[----:B------:R-:W1:Y:S08]  /*1aa0*/  MUFU.EX2 R15, R14 ;  /* 0x0000000e000f7308 */ /* 0x000e700000000800 */
[----:B------:R-:W4:Y:S01]  /*1ab0*/  MUFU.EX2 R19, R18 ;  /* 0x0000001200137308 */ /* 0x000f220000000800 */
[----:B-1----:R-:W-:-:S04]  /*1ac0*/  @!P2 FMUL R15, R15, R15 ;  /* 0x0000000f0f0fa220 */ /* 0x002fc80000400000 */
[----:B0-----:R-:W-:Y:S01]  /*1ad0*/  FADD R12, R15, 1 ;  /* 0x3f8000000f0c7421 */ /* 0x001fe20000000000 */
[----:B----4-:R-:W-:-:S04]  /*1ae0*/  @!P3 FMUL R19, R19, R19 ;  /* 0x000000131313b220 */ /* 0x010fc80000400000 */
[----:B------:R-:W-:Y:S01]  /*1af0*/  FSETP.GT.AND P2, PT, R12, 8.50705917302346158658e+37, PT ;  /* 0x7e8000000c00780b */ /* 0x000fe20003f44000 */
[----:B------:R-:W-:-:S05]  /*1b00*/  FADD R15, R19, 1 ;  /* 0x3f800000130f7421 */ /* 0x000fca0000000000 */
[----:B------:R-:W-:-:S07]  /*1b10*/  FSETP.GT.AND P3, PT, R15, 8.50705917302346158658e+37, PT ;  /* 0x7e8000000f00780b */ /* 0x000fce0003f64000 */
[----:B------:R-:W-:-:S06]  /*1b20*/  @P2 FMUL R12, R12, 0.25 ;  /* 0x3e8000000c0c2820 */ /* 0x000fcc0000400000 */
[----:B------:R-:W-:Y:S01]  /*1b30*/  @P3 FMUL R15, R15, 0.25 ;  /* 0x3e8000000f0f3820 */ /* 0x000fe20000400000 */
[----:B------:R-:W-:Y:S08]  /*1b40*/  MUFU.RCP R12, R12 ;  /* 0x0000000c000c7308 */ /* 0x000ff00000001000 */
[----:B------:R-:W0:Y:S01]  /*1b50*/  MUFU.RCP R13, R15 ;  /* 0x0000000f000d7308 */ /* 0x000e220000001000 */
[----:B------:R-:W-:-:S05]  /*1b60*/  FSEL R14, R43, 1, P3 ;  /* 0x3f8000002b0e7808 */ /* 0x000fca0001800000 */
[----:B0-----:R-:W-:Y:S01]  /*1b70*/  FMUL R55, R13, R14 ;  /* 0x0000000e0d377220 */ /* 0x001fe20000400000 */
[----:B------:R-:W-:Y:S01]  /*1b80*/  CS2R R14, SRZ ;  /* 0x00000000000e7805 */ /* 0x000fe2000001ff00 */
[----:B--2---:R-:W-:Y:S01]  /*1b90*/  FFMA R21, R17, R21, -R54 ;  /* 0x0000001511157223 */ /* 0x004fe20000000836 */
[----:B------:R-:W-:Y:S02]  /*1ba0*/  FSEL R17, R43, 1, P2 ;  /* 0x3f8000002b117808 */ /* 0x000fe40001000000 */
[----:B------:R-:W-:-:S03]  /*1bb0*/  IADD3 R18, P2, R48, UR4, RZ ;  /* 0x0000000430127c10 */ /* 0x000fc6000ff5e0ff */
[----:B------:R-:W-:Y:S01]  /*1bc0*/  FMUL R50, R12, R17 ;  /* 0x000000110c327220 */ /* 0x000fe20000400000 */
[----:B------:R-:W-:Y:S02]  /*1bd0*/  CS2R R12, SRZ ;  /* 0x00000000000c7805 */ /* 0x000fe4000001ff00 */
[----:B------:R-:W-:-:S05]  /*1be0*/  IADD3.X R19, R49, UR5, RZ, P2, !PT ;  /* 0x0000000531137c10 */ /* 0x000fca00097fe4ff */
[----:B------:R0:W2:Y:S01]  /*1bf0*/  @P0 LDG.E.128 R12, desc[UR6][R18.64] ;  /* 0x00000006120c0981 */ /* 0x0000a2000c1e1d00 */
[----:B------:R-:W-:Y:S01]  /*1c00*/  FFMA R20, R16, R20, -R31 ;  /* 0x0000001410147223 */ /* 0x000fe2000000081f */
[----:B------:R-:W-:Y:S01]  /*1c10*/  IADD3 R16, P2, R40, UR8, RZ ;  /* 0x0000000828107c10 */ /* 0x000fe2000ff5e0ff */
[----:B------:R-:W-:Y:S01]  /*1c20*/  FFMA R50, R50, R22, -R27 ;  /* 0x0000001632327223 */ /* 0x000fe2000000081b */
[----:B------:R-:W-:Y:S01]  /*1c30*/  FFMA R55, R55, R23, -R26 ;  /* 0x0000001737377223 */ /* 0x000fe2000000081a */
[-C--:B------:R-:W-:Y:S01]  /*1c40*/  FFMA R49, R20, R3.reuse, R31 ;  /* 0x0000000314317223 */ /* 0x080fe2000000001f */
[----:B------:R-:W-:Y:S01]  /*1c50*/  FFMA R48, R21, R3, R54 ;  /* 0x0000000315307223 */ /* 0x000fe20000000036 */
[----:B------:R-:W-:Y:S02]  /*1c60*/  CS2R R20, SRZ ;  /* 0x0000000000147805 */ /* 0x000fe4000001ff00 */
[----:B------:R-:W-:Y:S02]  /*1c70*/  CS2R R22, SRZ ;  /* 0x0000000000167805 */ /* 0x000fe4000001ff00 */
[----:B------:R-:W-:-:S05]  /*1c80*/  IADD3.X R17, R41, UR9, RZ, P2, !PT ;  /* 0x0000000929117c10 */ /* 0x000fca00097fe4ff */
[----:B------:R1:W4:Y:S01]  /*1c90*/  @P1 LDG.E.128 R20, desc[UR6][R16.64] ;  /* 0x0000000610141981 */ /* 0x000322000c1e1d00 */
[-C--:B------:R-:W-:Y:S01]  /*1ca0*/  FFMA R51, R50, R3.reuse, R27 ;  /* 0x0000000332337223 */ /* 0x080fe2000000001b */
[----:B------:R-:W-:Y:S01]  /*1cb0*/  FFMA R50, R55, R3, R26 ;  /* 0x0000000337327223 */ /* 0x000fe2000000001a */
[----:B---3--:R-:W-:Y:S01]  /*1cc0*/  FADD R8, RZ, -R8 ;  /* 0x80000008ff087221 */ /* 0x008fe20000000000 */
[----:B------:R-:W-:-:S03]  /*1cd0*/  FADD R9, RZ, -R9 ;  /* 0x80000009ff097221 */ /* 0x000fc60000000000 */
[----:B------:R-:W-:Y:S01]  /*1ce0*/  FMUL R8, R8, 1.4426950216293334961 ;  /* 0x3fb8aa3b08087820 */ /* 0x000fe20000400000 */
[----:B0-----:R-:W-:-:S04]  /*1cf0*/  FMUL R18, R9, 1.4426950216293334961 ;  /* 0x3fb8aa3b09127820 */ /* 0x001fc80000400000 */
[----:B------:R-:W-:Y:S02]  /*1d00*/  FSETP.GEU.AND P2, PT, R8, -126, PT ;  /* 0xc2fc00000800780b */ /* 0x000fe40003f4e000 */
[----:B------:R-:W-:Y:S01]  /*1d10*/  FSETP.GEU.AND P3, PT, R18, -126, PT ;  /* 0xc2fc00001200780b */ /* 0x000fe20003f6e000 */
[----:B------:R-:W-:-:S04]  /*1d20*/  FADD R10, RZ, -R10 ;  /* 0x8000000aff0a7221 */ /* 0x000fc80000000000 */
[----:B------:R-:W-:-:S06]  /*1d30*/  FMUL R19, R10, 1.4426950216293334961 ;  /* 0x3fb8aa3b0a137820 */ /* 0x000fcc0000400000 */
[----:B------:R-:W-:Y:S02]  /*1d40*/  @!P2 FMUL R8, R8, 0.5 ;  /* 0x3f0000000808a820 */ /* 0x000fe40000400000 */
[----:B------:R-:W-:Y:S02]  /*1d50*/  @!P3 FMUL R18, R18, 0.5 ;  /* 0x3f0000001212b820 */ /* 0x000fe40000400000 */
[----:B------:R-:W0:Y:S01]  /*1d60*/  MUFU.EX2 R9, R8 ;  /* 0x0000000800097308 */ /* 0x000e220000000800 */
[----:B------:R-:W-:-:S07]  /*1d70*/  FADD R11, RZ, -R11 ;  /* 0x8000000bff0b7221 */ /* 0x000fce0000000000 */
[----:B------:R-:W3:Y:S01]  /*1d80*/  MUFU.EX2 R10, R18 ;  /* 0x00000012000a7308 */ /* 0x000ee20000000800 */
[----:B------:R-:W-:Y:S01]  /*1d90*/  FMUL R31, R11, 1.4426950216293334961 ;  /* 0x3fb8aa3b0b1f7820 */ /* 0x000fe20000400000 */
[----:B------:R-:W-:Y:S01]  /*1da0*/  FSETP.GEU.AND P4, PT, R19, -126, PT ;  /* 0xc2fc00001300780b */ /* 0x000fe20003f8e000 */
[----:B0-----:R-:W-:-:S03]  /*1db0*/  @!P2 FMUL R9, R9, R9 ;  /* 0x000000090909a220 */ /* 0x001fc60000400000 */
[----:B------:R-:W-:Y:S01]  /*1dc0*/  FSETP.GEU.AND P5, PT, R31, -126, PT ;  /* 0xc2fc00001f00780b */ /* 0x000fe20003fae000 */
[----:B-1----:R-:W-:Y:S01]  /*1dd0*/  FADD R17, R9, 1 ;  /* 0x3f80000009117421 */ /* 0x002fe20000000000 */
[----:B---3--:R-:W-:-:S04]  /*1de0*/  @!P3 FMUL R10, R10, R10 ;  /* 0x0000000a0a0ab220 */ /* 0x008fc80000400000 */
[----:B------:R-:W-:Y:S01]  /*1df0*/  FADD R9, R10, 1 ;  /* 0x3f8000000a097421 */ /* 0x000fe20000000000 */
[----:B------:R-:W-:-:S04]  /*1e00*/  FSETP.GT.AND P2, PT, R17, 8.50705917302346158658e+37, PT ;  /* 0x7e8000001100780b */ /* 0x000fc80003f44000 */
[----:B------:R-:W-:Y:S01]  /*1e10*/  FSETP.GT.AND P3, PT, R9, 8.50705917302346158658e+37, PT ;  /* 0x7e8000000900780b */ /* 0x000fe20003f64000 */
[----:B------:R-:W-:Y:S01]  /*1e20*/  @!P4 FMUL R19, R19, 0.5 ;  /* 0x3f0000001313c820 */ /* 0x000fe20000400000 */
[----:B------:R-:W-:-:S03]  /*1e30*/  @!P5 FMUL R31, R31, 0.5 ;  /* 0x3f0000001f1fd820 */ /* 0x000fc60000400000 */
[----:B------:R-:W0:Y:S08]  /*1e40*/  MUFU.EX2 R11, R19 ;  /* 0x00000013000b7308 */ /* 0x000e300000000800 */
[----:B------:R-:W1:Y:S01]  /*1e50*/  MUFU.EX2 R16, R31 ;  /* 0x0000001f00107308 */ /* 0x000e620000000800 */
[----:B------:R-:W-:Y:S01]  /*1e60*/  @P3 FMUL R9, R9, 0.25 ;  /* 0x3e80000009093820 */ /* 0x000fe20000400000 */
[----:B------:R-:W-:-:S06]  /*1e70*/  @P2 FMUL R17, R17, 0.25 ;  /* 0x3e80000011112820 */ /* 0x000fcc0000400000 */
[----:B------:R-:W3:Y:S01]  /*1e80*/  MUFU.RCP R10, R17 ;  /* 0x00000011000a7308 */ /* 0x000ee20000001000 */
[----:B0-----:R-:W-:-:S07]  /*1e90*/  @!P4 FMUL R11, R11, R11 ;  /* 0x0000000b0b0bc220 */ /* 0x001fce0000400000 */
[----:B------:R-:W0:Y:S01]  /*1ea0*/  MUFU.RCP R9, R9 ;  /* 0x0000000900097308 */ /* 0x000e220000001000 */
[----:B-1----:R-:W-:Y:S01]  /*1eb0*/  @!P5 FMUL R16, R16, R16 ;  /* 0x000000101010d220 */ /* 0x002fe20000400000 */
[----:B------:R-:W-:Y:S01]  /*1ec0*/  FADD R8, R11, 1 ;  /* 0x3f8000000b087421 */ /* 0x000fe20000000000 */
[C---:B------:R-:W-:Y:S02]  /*1ed0*/  FSEL R19, R43.reuse, 1, P2 ;  /* 0x3f8000002b137808 */ /* 0x040fe40001000000 */
[----:B------:R-:W-:Y:S01]  /*1ee0*/  FADD R11, R16, 1 ;  /* 0x3f800000100b7421 */ /* 0x000fe20000000000 */
[----:B------:R-:W-:Y:S02]  /*1ef0*/  FSEL R16, R43, 1, P3 ;  /* 0x3f8000002b107808 */ /* 0x000fe40001800000 */
[----:B------:R-:W-:Y:S01]  /*1f00*/  IADD3 R40, P2, R40, UR4, RZ ;  /* 0x0000000428287c10 */ /* 0x000fe2000ff5e0ff */
[----:B---3--:R-:W-:Y:S01]  /*1f10*/  FMUL R26, R10, R19 ;  /* 0x000000130a1a7220 */ /* 0x008fe20000400000 */
[----:B------:R-:W-:-:S02]  /*1f20*/  CS2R R18, SRZ ;  /* 0x0000000000127805 */ /* 0x000fc4000001ff00 */
[----:B------:R-:W-:Y:S01]  /*1f30*/  IADD3.X R41, R41, UR5, RZ, P2, !PT ;  /* 0x0000000529297c10 */ /* 0x000fe200097fe4ff */
[----:B0-----:R-:W-:Y:S01]  /*1f40*/  FMUL R27, R9, R16 ;  /* 0x00000010091b7220 */ /* 0x001fe20000400000 */
[----:B------:R-:W-:-:S06]  /*1f50*/  CS2R R16, SRZ ;  /* 0x0000000000107805 */ /* 0x000fcc000001ff00 */
[----:B------:R-:W3:Y:S01]  /*1f60*/  @P1 LDG.E.128 R16, desc[UR6][R40.64] ;  /* 0x0000000628101981 */ /* 0x000ee2000c1e1d00 */
[----:B------:R-:W-:Y:S02]  /*1f70*/  FSETP.GT.AND P4, PT, R8, 8.50705917302346158658e+37, PT ;  /* 0x7e8000000800780b */ /* 0x000fe40003f84000 */
[----:B------:R-:W-:-:S11]  /*1f80*/  FSETP.GT.AND P5, PT, R11, 8.50705917302346158658e+37, PT ;  /* 0x7e8000000b00780b */ /* 0x000fd60003fa4000 */
[----:B------:R-:W-:Y:S02]  /*1f90*/  @P4 FMUL R8, R8, 0.25 ;  /* 0x3e80000008084820 */ /* 0x000fe40000400000 */
[----:B------:R-:W-:-:S04]  /*1fa0*/  @P5 FMUL R11, R11, 0.25 ;  /* 0x3e8000000b0b5820 */ /* 0x000fc80000400000 */
[----:B------:R-:W0:Y:S08]  /*1fb0*/  MUFU.RCP R8, R8 ;  /* 0x0000000800087308 */ /* 0x000e300000001000 */
[----:B------:R-:W1:Y:S01]  /*1fc0*/  MUFU.RCP R11, R11 ;  /* 0x0000000b000b7308 */ /* 0x000e620000001000 */
[C---:B------:R-:W-:Y:S02]  /*1fd0*/  FSEL R9, R43.reuse, 1, P4 ;  /* 0x3f8000002b097808 */ /* 0x040fe40002000000 */
[----:B------:R-:W-:-:S03]  /*1fe0*/  FSEL R10, R43, 1, P5 ;  /* 0x3f8000002b0a7808 */ /* 0x000fc60002800000 */
[----:B0-----:R-:W-:Y:S02]  /*1ff0*/  FMUL R8, R8, R9 ;  /* 0x0000000908087220 */ /* 0x001fe40000400000 */
[----:B-1----:R-:W-:Y:S01]  /*2000*/  FMUL R9, R11, R10 ;  /* 0x0000000a0b097220 */ /* 0x002fe20000400000 */
[----:B------:R-:W-:Y:S01]  /*2010*/  CS2R R10, SRZ ;  /* 0x00000000000a7805 */ /* 0x000fe2000001ff00 */
[----:B--2---:R-:W-:Y:S01]  /*2020*/  FFMA R26, R26, R12, -R53 ;  /* 0x0000000c1a1a7223 */ /* 0x004fe20000000835 */
[----:B------:R-:W-:Y:S01]  /*2030*/  IADD3 R12, P2, R42, UR8, RZ ;  /* 0x000000082a0c7c10 */ /* 0x000fe2000ff5e0ff */
[----:B------:R-:W-:Y:S01]  /*2040*/  FFMA R14, R8, R14, -R25 ;  /* 0x0000000e080e7223 */ /* 0x000fe20000000819 */
[----:B------:R-:W-:Y:S01]  /*2050*/  FFMA R15, R9, R15, -R24 ;  /* 0x0000000f090f7223 */ /* 0x000fe20000000818 */
[----:B------:R-:W-:Y:S01]  /*2060*/  FFMA R27, R27, R13, -R52 ;  /* 0x0000000d1b1b7223 */ /* 0x000fe20000000834 */
[----:B------:R-:W-:Y:S02]  /*2070*/  CS2R R8, SRZ ;  /* 0x0000000000087805 */ /* 0x000fe4000001ff00 */
[----:B------:R-:W-:-:S05]  /*2080*/  IADD3.X R13, R39, UR9, RZ, P2, !PT ;  /* 0x00000009270d7c10 */ /* 0x000fca00097fe4ff */
[----:B------:R0:W2:Y:S01]  /*2090*/  @P0 LDG.E.128 R8, desc[UR6][R12.64] ;  /* 0x000000060c080981 */ /* 0x0000a2000c1e1d00 */
[----:B----4-:R-:W-:Y:S01]  /*20a0*/  FADD R21, RZ, -R21 ;  /* 0x80000015ff157221 */ /* 0x010fe20000000000 */
[----:B------:R-:W-:-:S03]  /*20b0*/  FADD R20, RZ, -R20 ;  /* 0x80000014ff147221 */ /* 0x000fc60000000000 */
[----:B------:R-:W-:Y:S01]  /*20c0*/  FMUL R21, R21, 1.4426950216293334961 ;  /* 0x3fb8aa3b15157820 */ /* 0x000fe20000400000 */
[----:B------:R-:W-:Y:S01]  /*20d0*/  FMUL R20, R20, 1.4426950216293334961 ;  /* 0x3fb8aa3b14147820 */ /* 0x000fe20000400000 */
[----:B------:R-:W-:-:S03]  /*20e0*/  FADD R23, RZ, -R23 ;  /* 0x80000017ff177221 */ /* 0x000fc60000000000 */
[----:B------:R-:W-:Y:S02]  /*20f0*/  FSETP.GEU.AND P4, PT, R21, -126, PT ;  /* 0xc2fc00001500780b */ /* 0x000fe40003f8e000 */
[----:B------:R-:W-:Y:S01]  /*2100*/  FSETP.GEU.AND P3, PT, R20, -126, PT ;  /* 0xc2fc00001400780b */ /* 0x000fe20003f6e000 */
[----:B------:R-:W-:-:S05]  /*2110*/  FMUL R31, R23, 1.4426950216293334961 ;  /* 0x3fb8aa3b171f7820 */ /* 0x000fca0000400000 */
[----:B------:R-:W-:-:S05]  /*2120*/  FSETP.GEU.AND P2, PT, R31, -126, PT ;  /* 0xc2fc00001f00780b */ /* 0x000fca0003f4e000 */
[----:B------:R-:W-:Y:S02]  /*2130*/  @!P4 FMUL R21, R21, 0.5 ;  /* 0x3f0000001515c820 */ /* 0x000fe40000400000 */
[----:B------:R-:W-:Y:S02]  /*2140*/  @!P3 FMUL R20, R20, 0.5 ;  /* 0x3f0000001414b820 */ /* 0x000fe40000400000 */
[----:B0-----:R-:W0:Y:S01]  /*2150*/  MUFU.EX2 R13, R21 ;  /* 0x00000015000d7308 */ /* 0x001e220000000800 */
[----:B------:R-:W-:-:S03]  /*2160*/  FADD R22, RZ, -R22 ;  /* 0x80000016ff167221 */ /* 0x000fc60000000000 */
[----:B------:R-:W-:-:S04]  /*2170*/  @!P2 FMUL R31, R31, 0.5 ;  /* 0x3f0000001f1fa820 */ /* 0x000fc80000400000 */
[----:B------:R-:W1:Y:S01]  /*2180*/  MUFU.EX2 R12, R20 ;  /* 0x00000014000c7308 */ /* 0x000e620000000800 */
[----:B------:R-:W-:-:S07]  /*2190*/  FMUL R22, R22, 1.4426950216293334961 ;  /* 0x3fb8aa3b16167820 */ /* 0x000fce0000400000 */
[----:B------:R-:W4:Y:S01]  /*21a0*/  MUFU.EX2 R20, R31 ;  /* 0x0000001f00147308 */ /* 0x000f220000000800 */
[----:B0-----:R-:W-:Y:S01]  /*21b0*/  @!P4 FMUL R13, R13, R13 ;  /* 0x0000000d0d0dc220 */ /* 0x001fe20000400000 */
[----:B------:R-:W-:-:S03]  /*21c0*/  FSETP.GEU.AND P5, PT, R22, -126, PT ;  /* 0xc2fc00001600780b */ /* 0x000fc60003fae000 */
[----:B------:R-:W-:Y:S01]  /*21d0*/  FADD R13, R13, 1 ;  /* 0x3f8000000d0d7421 */ /* 0x000fe20000000000 */
[----:B-1----:R-:W-:-:S04]  /*21e0*/  @!P3 FMUL R12, R12, R12 ;  /* 0x0000000c0c0cb220 */ /* 0x002fc80000400000 */
[----:B------:R-:W-:Y:S01]  /*21f0*/  FADD R12, R12, 1 ;  /* 0x3f8000000c0c7421 */ /* 0x000fe20000000000 */
[----:B------:R-:W-:Y:S01]  /*2200*/  FSETP.GT.AND P4, PT, R13, 8.50705917302346158658e+37, PT ;  /* 0x7e8000000d00780b */ /* 0x000fe20003f84000 */
[----:B----4-:R-:W-:-:S03]  /*2210*/  @!P2 FMUL R20, R20, R20 ;  /* 0x000000141414a220 */ /* 0x010fc60000400000 */
[----:B------:R-:W-:Y:S01]  /*2220*/  FSETP.GT.AND P3, PT, R12, 8.50705917302346158658e+37, PT ;  /* 0x7e8000000c00780b */ /* 0x000fe20003f64000 */
[----:B------:R-:W-:Y:S01]  /*2230*/  @!P5 FMUL R22, R22, 0.5 ;  /* 0x3f0000001616d820 */ /* 0x000fe20000400000 */
[----:B------:R-:W-:-:S03]  /*2240*/  FADD R20, R20, 1 ;  /* 0x3f80000014147421 */ /* 0x000fc60000000000 */
[----:B------:R-:W0:Y:S02]  /*2250*/  MUFU.EX2 R23, R22 ;  /* 0x0000001600177308 */ /* 0x000e240000000800 */
[----:B------:R-:W-:Y:S02]  /*2260*/  FSETP.GT.AND P2, PT, R20, 8.50705917302346158658e+37, PT ;  /* 0x7e8000001400780b */ /* 0x000fe40003f44000 */
[----:B------:R-:W-:-:S04]  /*2270*/  @P4 FMUL R13, R13, 0.25 ;  /* 0x3e8000000d0d4820 */ /* 0x000fc80000400000 */
[----:B------:R-:W-:Y:S02]  /*2280*/  @P3 FMUL R12, R12, 0.25 ;  /* 0x3e8000000c0c3820 */ /* 0x000fe40000400000 */
[----:B------:R-:W1:Y:S01]  /*2290*/  MUFU.RCP R13, R13 ;  /* 0x0000000d000d7308 */ /* 0x000e620000001000 */
[----:B------:R-:W-:-:S04]  /*22a0*/  FFMA R41, R14, R5, R25 ;  /* 0x000000050e297223 */ /* 0x000fc80000000019 */
[----:B------:R-:W-:-:S03]  /*22b0*/  @P2 FMUL R20, R20, 0.25 ;  /* 0x3e80000014142820 */ /* 0x000fc60000400000 */
[----:B------:R-:W4:Y:S01]  /*22c0*/  MUFU.RCP R12, R12 ;  /* 0x0000000c000c7308 */ /* 0x000f220000001000 */
[----:B0-----:R-:W-:Y:S01]  /*22d0*/  @!P5 FMUL R23, R23, R23 ;  /* 0x000000171717d220 */ /* 0x001fe20000400000 */
[----:B------:R-:W-:-:S03]  /*22e0*/  FSEL R14, R43, 1, P4 ;  /* 0x3f8000002b0e7808 */ /* 0x000fc60002000000 */
[----:B------:R-:W-:Y:S01]  /*22f0*/  FADD R21, R23, 1 ;  /* 0x3f80000017157421 */ /* 0x000fe20000000000 */
[----:B------:R-:W-:Y:S02]  /*2300*/  FSEL R23, R43, 1, P3 ;  /* 0x3f8000002b177808 */ /* 0x000fe40001800000 */
[----:B------:R-:W-:Y:S01]  /*2310*/  MUFU.RCP R20, R20 ;  /* 0x0000001400147308 */ /* 0x000fe20000001000 */
[----:B-1----:R-:W-:Y:S02]  /*2320*/  FMUL R14, R13, R14 ;  /* 0x0000000e0d0e7220 */ /* 0x002fe40000400000 */
[----:B----4-:R-:W-:Y:S01]  /*2330*/  FMUL R23, R12, R23 ;  /* 0x000000170c177220 */ /* 0x010fe20000400000 */
[-C--:B------:R-:W-:Y:S01]  /*2340*/  FFMA R53, R26, R5.reuse, R53 ;  /* 0x000000051a357223 */ /* 0x080fe20000000035 */
[-C--:B------:R-:W-:Y:S01]  /*2350*/  FFMA R52, R27, R5.reuse, R52 ;  /* 0x000000051b347223 */ /* 0x080fe20000000034 */
[----:B------:R-:W-:Y:S01]  /*2360*/  FFMA R40, R15, R5, R24 ;  /* 0x000000050f287223 */ /* 0x000fe20000000018 */
[----:B------:R-:W-:-:S02]  /*2370*/  CS2R R24, SRZ ;  /* 0x0000000000187805 */ /* 0x000fc4000001ff00 */
[----:B------:R-:W-:Y:S02]  /*2380*/  CS2R R26, SRZ ;  /* 0x00000000001a7805 */ /* 0x000fe4000001ff00 */
[----:B------:R-:W-:-:S13]  /*2390*/  FSETP.GT.AND P5, PT, R21, 8.50705917302346158658e+37, PT ;  /* 0x7e8000001500780b */ /* 0x000fda0003fa4000 */
[----:B------:R-:W-:-:S06]  /*23a0*/  @P5 FMUL R21, R21, 0.25 ;  /* 0x3e80000015155820 */ /* 0x000fcc0000400000 */
[----:B------:R-:W0:Y:S01]  /*23b0*/  MUFU.RCP R21, R21 ;  /* 0x0000001500157308 */ /* 0x000e220000001000 */
[----:B------:R-:W-:Y:S02]  /*23c0*/  FSEL R12, R43, 1, P5 ;  /* 0x3f8000002b0c7808 */ /* 0x000fe40002800000 */
[----:B------:R-:W-:-:S03]  /*23d0*/  IADD3 R22, P3, R42, UR4, RZ ;  /* 0x000000042a167c10 */ /* 0x000fc6000ff7e0ff */
[----:B0-----:R-:W-:Y:S01]  /*23e0*/  FMUL R21, R21, R12 ;  /* 0x0000000c15157220 */ /* 0x001fe20000400000 */
[----:B------:R-:W-:Y:S01]  /*23f0*/  CS2R R12, SRZ ;  /* 0x00000000000c7805 */ /* 0x000fe2000001ff00 */
[----:B---3--:R-:W-:Y:S01]  /*2400*/  FMUL R56, R14, R17 ;  /* 0x000000110e387220 */ /* 0x008fe20000400000 */
[----:B------:R-:W-:Y:S01]  /*2410*/  FSEL R17, R43, 1, P2 ;  /* 0x3f8000002b117808 */ /* 0x000fe20001000000 */
[----:B------:R-:W-:Y:S01]  /*2420*/  FMUL R54, R23, R16 ;  /* 0x0000001017367220 */ /* 0x000fe20000400000 */
[----:B------:R-:W-:-:S03]  /*2430*/  IADD3 R16, P2, R32, UR8, RZ ;  /* 0x0000000820107c10 */ /* 0x000fc6000ff5e0ff */
[----:B------:R-:W-:Y:S01]  /*2440*/  FMUL R20, R20, R17 ;  /* 0x0000001114147220 */ /* 0x000fe20000400000 */
[----:B------:R-:W-:-:S05]  /*2450*/  IADD3.X R17, R34, UR9, RZ, P2, !PT ;  /* 0x0000000922117c10 */ /* 0x000fca00097fe4ff */
[----:B------:R-:W3:Y:S01]  /*2460*/  @P1 LDG.E.128 R24, desc[UR6][R16.64] ;  /* 0x0000000610181981 */ /* 0x000ee2000c1e1d00 */
[----:B------:R-:W-:Y:S02]  /*2470*/  CS2R R14, SRZ ;  /* 0x00000000000e7805 */ /* 0x000fe4000001ff00 */
[----:B------:R-:W-:-:S05]  /*2480*/  IADD3.X R23, R39, UR5, RZ, P3, !PT ;  /* 0x0000000527177c10 */ /* 0x000fca0009ffe4ff */
[----:B------:R0:W4:Y:S01]  /*2490*/  @P0 LDG.E.128 R12, desc[UR6][R22.64] ;  /* 0x00000006160c0981 */ /* 0x000122000c1e1d00 */
        /* <DEDUP_REMOVED lines=10> */
[----:B------:R-:W-:Y:S01]  /*2540*/  FSEL R16, R43, 1, P2 ;  /* 0x3f8000002b107808 */ /* 0x000fe20001000000 */
[----:B------:R-:W-:Y:S01]  /*2550*/  FMUL R42, R20, R19 ;  /* 0x00000013142a7220 */ /* 0x000fe20000400000 */
[----:B------:R-:W-:Y:S01]  /*2560*/  IADD3 R20, P2, R32, UR4, RZ ;  /* 0x0000000420147c10 */ /* 0x000fe2000ff5e0ff */
[----:B------:R-:W-:Y:S01]  /*2570*/  FMUL R39, R21, R18 ;  /* 0x0000001215277220 */ /* 0x000fe20000400000 */
[----:B------:R-:W-:Y:S02]  /*2580*/  CS2R R18, SRZ ;  /* 0x0000000000127805 */ /* 0x000fe4000001ff00 */
        /* <DEDUP_REMOVED lines=8> */
[----:B------:R-:W-:-:S05]  /*2610*/  FMUL R9, R10, 1.4426950216293334961 ;  /* 0x3fb8aa3b0a097820 */ /* 0x000fca0000400000 */
[----:B------:R-:W-:-:S07]  /*2620*/  FSETP.GEU.AND P6, PT, R9, -126, PT ;  /* 0xc2fc00000900780b */ /* 0x000fce0003fce000 */
[----:B------:R-:W-:-:S04]  /*2630*/  @!P3 FMUL R8, R8, 0.5 ;  /* 0x3f0000000808b820 */ /* 0x000fc80000400000 */
[----:B------:R-:W1:Y:S02]  /*2640*/  MUFU.EX2 R10, R8 ;  /* 0x00000008000a7308 */ /* 0x000e640000000800 */
[----:B------:R-:W-:-:S06]  /*2650*/  @!P6 FMUL R9, R9, 0.5 ;  /* 0x3f0000000909e820 */ /* 0x000fcc0000400000 */
[----:B0-----:R-:W0:Y:S01]  /*2660*/  MUFU.EX2 R20, R9 ;  /* 0x0000000900147308 */ /* 0x001e220000000800 */
[----:B-1----:R-:W-:-:S04]  /*2670*/  @!P3 FMUL R10, R10, R10 ;  /* 0x0000000a0a0ab220 */ /* 0x002fc80000400000 */
[----:B------:R-:W-:Y:S01]  /*2680*/  FADD R21, R10, 1 ;  /* 0x3f8000000a157421 */ /* 0x000fe20000000000 */
[----:B0-----:R-:W-:-:S04]  /*2690*/  @!P6 FMUL R20, R20, R20 ;  /* 0x000000141414e220 */ /* 0x001fc80000400000 */
[----:B------:R-:W-:Y:S01]  /*26a0*/  FSETP.GT.AND P3, PT, R21, 8.50705917302346158658e+37, PT ;  /* 0x7e8000001500780b */ /* 0x000fe20003f64000 */
[----:B------:R-:W-:-:S12]  /*26b0*/  FADD R9, R20, 1 ;  /* 0x3f80000014097421 */ /* 0x000fd80000000000 */
[----:B------:R-:W-:-:S04]  /*26c0*/  @P3 FMUL R21, R21, 0.25 ;  /* 0x3e80000015153820 */ /* 0x000fc80000400000 */
[----:B------:R-:W-:Y:S01]  /*26d0*/  MUFU.RCP R20, R21 ;  /* 0x0000001500147308 */ /* 0x000fe20000001000 */
[----:B---3--:R-:W-:Y:S01]  /*26e0*/  FADD R24, RZ, -R24 ;  /* 0x80000018ff187221 */ /* 0x008fe20000000000 */
[----:B------:R-:W-:Y:S01]  /*26f0*/  FADD R25, RZ, -R25 ;  /* 0x80000019ff197221 */ /* 0x000fe20000000000 */
[----:B------:R-:W-:Y:S02]  /*2700*/  FADD R26, RZ, -R26 ;  /* 0x8000001aff1a7221 */ /* 0x000fe40000000000 */
[----:B------:R-:W-:Y:S01]  /*2710*/  FMUL R24, R24, 1.4426950216293334961 ;  /* 0x3fb8aa3b18187820 */ /* 0x000fe20000400000 */
[----:B------:R-:W-:Y:S01]  /*2720*/  FMUL R25, R25, 1.4426950216293334961 ;  /* 0x3fb8aa3b19197820 */ /* 0x000fe20000400000 */
[----:B------:R-:W-:-:S03]  /*2730*/  FMUL R31, R26, 1.4426950216293334961 ;  /* 0x3fb8aa3b1a1f7820 */ /* 0x000fc60000400000 */
[----:B------:R-:W-:Y:S02]  /*2740*/  FSETP.GEU.AND P4, PT, R24, -126, PT ;  /* 0xc2fc00001800780b */ /* 0x000fe40003f8e000 */
[----:B------:R-:W-:Y:S02]  /*2750*/  FSETP.GEU.AND P5, PT, R25, -126, PT ;  /* 0xc2fc00001900780b */ /* 0x000fe40003fae000 */
[----:B------:R-:W-:-:S09]  /*2760*/  FSETP.GEU.AND P2, PT, R31, -126, PT ;  /* 0xc2fc00001f00780b */ /* 0x000fd20003f4e000 */
[----:B------:R-:W-:Y:S02]  /*2770*/  @!P4 FMUL R24, R24, 0.5 ;  /* 0x3f0000001818c820 */ /* 0x000fe40000400000 */
[----:B------:R-:W-:Y:S02]  /*2780*/  @!P5 FMUL R25, R25, 0.5 ;  /* 0x3f0000001919d820 */ /* 0x000fe40000400000 */
[----:B------:R-:W0:Y:S01]  /*2790*/  MUFU.EX2 R22, R24 ;  /* 0x0000001800167308 */ /* 0x000e220000000800 */
[----:B------:R-:W-:-:S07]  /*27a0*/  @!P2 FMUL R31, R31, 0.5 ;  /* 0x3f0000001f1fa820 */ /* 0x000fce0000400000 */
[----:B------:R-:W1:Y:S08]  /*27b0*/  MUFU.EX2 R26, R25 ;  /* 0x00000019001a7308 */ /* 0x000e700000000800 */
[----:B------:R-:W3:Y:S01]  /*27c0*/  MUFU.EX2 R10, R31 ;  /* 0x0000001f000a7308 */ /* 0x000ee20000000800 */
[----:B0-----:R-:W-:-:S04]  /*27d0*/  @!P4 FMUL R22, R22, R22 ;  /* 0x000000161616c220 */ /* 0x001fc80000400000 */
[----:B------:R-:W-:Y:S01]  /*27e0*/  FADD R8, R22, 1 ;  /* 0x3f80000016087421 */ /* 0x000fe20000000000 */
[----:B-1----:R-:W-:Y:S01]  /*27f0*/  @!P5 FMUL R26, R26, R26 ;  /* 0x0000001a1a1ad220 */ /* 0x002fe20000400000 */
[----:B------:R-:W-:-:S03]  /*2800*/  FSETP.GT.AND P5, PT, R9, 8.50705917302346158658e+37, PT ;  /* 0x7e8000000900780b */ /* 0x000fc60003fa4000 */
[----:B------:R-:W-:Y:S01]  /*2810*/  FADD R25, R26, 1 ;  /* 0x3f8000001a197421 */ /* 0x000fe20000000000 */
[----:B------:R-:W-:Y:S01]  /*2820*/  FSETP.GT.AND P4, PT, R8, 8.50705917302346158658e+37, PT ;  /* 0x7e8000000800780b */ /* 0x000fe20003f84000 */
[----:B---3--:R-:W-:-:S03]  /*2830*/  @!P2 FMUL R10, R10, R10 ;  /* 0x0000000a0a0aa220 */ /* 0x008fc60000400000 */
[----:B------:R-:W-:Y:S01]  /*2840*/  FSETP.GT.AND P2, PT, R25, 8.50705917302346158658e+37, PT ;  /* 0x7e8000001900780b */ /* 0x000fe20003f44000 */
[----:B------:R-:W-:-:S04]  /*2850*/  FADD R10, R10, 1 ;  /* 0x3f8000000a0a7421 */ /* 0x000fc80000000000 */
[----:B------:R-:W-:Y:S01]  /*2860*/  @P5 FMUL R9, R9, 0.25 ;  /* 0x3e80000009095820 */ /* 0x000fe20000400000 */
[----:B------:R-:W-:-:S03]  /*2870*/  FSETP.GT.AND P6, PT, R10, 8.50705917302346158658e+37, PT ;  /* 0x7e8000000a00780b */ /* 0x000fc60003fc4000 */
[----:B------:R-:W-:Y:S02]  /*2880*/  @P4 FMUL R8, R8, 0.25 ;  /* 0x3e80000008084820 */ /* 0x000fe40000400000 */
[----:B------:R-:W0:Y:S02]  /*2890*/  MUFU.RCP R9, R9 ;  /* 0x0000000900097308 */ /* 0x000e240000001000 */
[----:B------:R-:W-:Y:S01]  /*28a0*/  @P2 FMUL R25, R25, 0.25 ;  /* 0x3e80000019192820 */ /* 0x000fe20000400000 */
[----:B----4-:R-:W-:Y:S01]  /*28b0*/  FMUL R12, R23, R12 ;  /* 0x0000000c170c7220 */ /* 0x010fe20000400000 */
[----:B------:R-:W-:-:S04]  /*28c0*/  FSEL R23, R43, 1, P3 ;  /* 0x3f8000002b177808 */ /* 0x000fc80001800000 */
[----:B------:R-:W1:Y:S01]  /*28d0*/  MUFU.RCP R8, R8 ;  /* 0x0000000800087308 */ /* 0x000e620000001000 */
[----:B------:R-:W-:Y:S01]  /*28e0*/  @P6 FMUL R10, R10, 0.25 ;  /* 0x3e8000000a0a6820 */ /* 0x000fe20000400000 */
[----:B------:R-:W-:Y:S01]  /*28f0*/  FSEL R22, R43, 1, P5 ;  /* 0x3f8000002b167808 */ /* 0x000fe20002800000 */
[----:B------:R-:W-:-:S05]  /*2900*/  FMUL R20, R20, R23 ;  /* 0x0000001714147220 */ /* 0x000fca0000400000 */
[----:B------:R-:W3:Y:S01]  /*2910*/  MUFU.RCP R25, R25 ;  /* 0x0000001900197308 */ /* 0x000ee20000001000 */
[----:B0-----:R-:W-:Y:S01]  /*2920*/  FMUL R9, R9, R22 ;  /* 0x0000001609097220 */ /* 0x001fe20000400000 */
[----:B------:R-:W-:-:S06]  /*2930*/  FMUL R32, R20, R13 ;  /* 0x0000000d14207220 */ /* 0x000fcc0000400000 */
[----:B------:R-:W0:Y:S01]  /*2940*/  MUFU.RCP R34, R10 ;  /* 0x0000000a00227308 */ /* 0x000e220000001000 */
[----:B------:R-:W-:Y:S01]  /*2950*/  FSEL R13, R43, 1, P4 ;  /* 0x3f8000002b0d7808 */ /* 0x000fe20002000000 */
[----:B------:R-:W-:Y:S01]  /*2960*/  FMUL R14, R9, R14 ;  /* 0x0000000e090e7220 */ /* 0x000fe20000400000 */
[C---:B------:R-:W-:Y:S02]  /*2970*/  FSEL R20, R43.reuse, 1, P2 ;  /* 0x3f8000002b147808 */ /* 0x040fe40001000000 */
[----:B------:R-:W-:Y:S01]  /*2980*/  FSEL R9, R43, 1, P6 ;  /* 0x3f8000002b097808 */ /* 0x000fe20003000000 */
[----:B-1----:R-:W-:Y:S01]  /*2990*/  FMUL R13, R8, R13 ;  /* 0x0000000d080d7220 */ /* 0x002fe20000400000 */
[----:B------:R-:W-:Y:S01]  /*29a0*/  IADD3 R8, P2, R36, UR8, RZ ;  /* 0x0000000824087c10 */ /* 0x000fe2000ff5e0ff */
[----:B---3--:R-:W-:Y:S01]  /*29b0*/  FMUL R25, R25, R20 ;  /* 0x0000001419197220 */ /* 0x008fe20000400000 */
[----:B------:R-:W-:Y:S02]  /*29c0*/  CS2R R20, SRZ ;  /* 0x0000000000147805 */ /* 0x000fe4000001ff00 */
[----:B------:R-:W-:Y:S01]  /*29d0*/  CS2R R22, SRZ ;  /* 0x0000000000167805 */ /* 0x000fe2000001ff00 */
[----:B0-----:R-:W-:Y:S01]  /*29e0*/  FMUL R34, R34, R9 ;  /* 0x0000000922227220 */ /* 0x001fe20000400000 */
[----:B------:R-:W-:-:S05]  /*29f0*/  IADD3.X R9, R28, UR9, RZ, P2, !PT ;  /* 0x000000091c097c10 */ /* 0x000fca00097fe4ff */
[----:B------:R0:W3:Y:S01]  /*2a00*/  @P0 LDG.E.128 R20, desc[UR6][R8.64] ;  /* 0x0000000608140981 */ /* 0x0000e2000c1e1d00 */
[----:B------:R-:W-:Y:S01]  /*2a10*/  FADD R38, RZ, -R38 ;  /* 0x80000026ff267221 */ /* 0x000fe20000000000 */
[----:B------:R-:W-:Y:S01]  /*2a20*/  FADD R37, RZ, -R37 ;  /* 0x80000025ff257221 */ /* 0x000fe20000000000 */
[----:B------:R-:W-:-:S03]  /*2a30*/  FADD R30, RZ, -R30 ;  /* 0x8000001eff1e7221 */ /* 0x000fc60000000000 */
[----:B------:R-:W-:Y:S01]  /*2a40*/  FMUL R37, R37, 1.4426950216293334961 ;  /* 0x3fb8aa3b25257820 */ /* 0x000fe20000400000 */
[----:B------:R-:W-:Y:S01]  /*2a50*/  FMUL R30, R30, 1.4426950216293334961 ;  /* 0x3fb8aa3b1e1e7820 */ /* 0x000fe20000400000 */
[----:B------:R-:W-:-:S03]  /*2a60*/  FADD R27, RZ, -R27 ;  /* 0x8000001bff1b7221 */ /* 0x000fc60000000000 */
[----:B------:R-:W-:Y:S01]  /*2a70*/  FSETP.GEU.AND P6, PT, R37, -126, PT ;  /* 0xc2fc00002500780b */ /* 0x000fe20003fce000 */
[----:B--2---:R-:W-:Y:S01]  /*2a80*/  FFMA R13, R13, R16, -R54 ;  /* 0x000000100d0d7223 */ /* 0x004fe20000000836 */
[----:B------:R-:W-:-:S05]  /*2a90*/  FMUL R16, R38, 1.4426950216293334961 ;  /* 0x3fb8aa3b26107820 */ /* 0x000fca0000400000 */
[----:B------:R-:W-:Y:S01]  /*2aa0*/  FSETP.GEU.AND P5, PT, R16, -126, PT ;  /* 0xc2fc00001000780b */ /* 0x000fe20003fae000 */
[----:B------:R-:W-:Y:S01]  /*2ab0*/  FADD R29, RZ, -R29 ;  /* 0x8000001dff1d7221 */ /* 0x000fe20000000000 */
[----:B------:R-:W-:Y:S01]  /*2ac0*/  FSETP.GEU.AND P2, PT, R30, -126, PT ;  /* 0xc2fc00001e00780b */ /* 0x000fe20003f4e000 */
[----:B------:R-:W-:Y:S02]  /*2ad0*/  FMUL R10, R27, 1.4426950216293334961 ;  /* 0x3fb8aa3b1b0a7820 */ /* 0x000fe40000400000 */
[----:B------:R-:W-:Y:S01]  /*2ae0*/  FMUL R29, R29, 1.4426950216293334961 ;  /* 0x3fb8aa3b1d1d7820 */ /* 0x000fe20000400000 */
[----:B------:R-:W-:Y:S02]  /*2af0*/  @!P6 FMUL R37, R37, 0.5 ;  /* 0x3f0000002525e820 */ /* 0x000fe40000400000 */
[----:B------:R-:W-:Y:S02]  /*2b00*/  FSETP.GEU.AND P4, PT, R10, -126, PT ;  /* 0xc2fc00000a00780b */ /* 0x000fe40003f8e000 */
[----:B------:R-:W-:-:S03]  /*2b10*/  FSETP.GEU.AND P3, PT, R29, -126, PT ;  /* 0xc2fc00001d00780b */ /* 0x000fc60003f6e000 */
[----:B------:R-:W-:Y:S01]  /*2b20*/  @!P5 FMUL R16, R16, 0.5 ;  /* 0x3f0000001010d820 */ /* 0x000fe20000400000 */
[----:B0-----:R-:W0:Y:S01]  /*2b30*/  MUFU.EX2 R8, R37 ;  /* 0x0000002500087308 */ /* 0x001e220000000800 */
[----:B------:R-:W-:-:S07]  /*2b40*/  @!P2 FMUL R30, R30, 0.5 ;  /* 0x3f0000001e1ea820 */ /* 0x000fce0000400000 */
[----:B------:R-:W1:Y:S01]  /*2b50*/  MUFU.EX2 R16, R16 ;  /* 0x0000001000107308 */ /* 0x000e620000000800 */
[----:B------:R-:W-:Y:S01]  /*2b60*/  @!P4 FMUL R10, R10, 0.5 ;  /* 0x3f0000000a0ac820 */ /* 0x000fe20000400000 */
[----:B------:R-:W-:-:S06]  /*2b70*/  @!P3 FMUL R29, R29, 0.5 ;  /* 0x3f0000001d1db820 */ /* 0x000fcc0000400000 */
[----:B------:R-:W2:Y:S01]  /*2b80*/  MUFU.EX2 R9, R30 ;  /* 0x0000001e00097308 */ /* 0x000ea20000000800 */
[----:B0-----:R-:W-:-:S07]  /*2b90*/  @!P6 FMUL R8, R8, R8 ;  /* 0x000000080808e220 */ /* 0x001fce0000400000 */
[----:B------:R-:W0:Y:S01]  /*2ba0*/  MUFU.EX2 R24, R10 ;  /* 0x0000000a00187308 */ /* 0x000e220000000800 */
[----:B-1----:R-:W-:Y:S01]  /*2bb0*/  @!P5 FMUL R16, R16, R16 ;  /* 0x000000101010d220 */ /* 0x002fe20000400000 */
[----:B------:R-:W-:-:S06]  /*2bc0*/  FADD R8, R8, 1 ;  /* 0x3f80000008087421 */ /* 0x000fcc0000000000 */
[----:B------:R-:W1:Y:S01]  /*2bd0*/  MUFU.EX2 R10, R29 ;  /* 0x0000001d000a7308 */ /* 0x000e620000000800 */
[----:B------:R-:W-:Y:S01]  /*2be0*/  FADD R16, R16, 1 ;  /* 0x3f80000010107421 */ /* 0x000fe20000000000 */
[----:B--2---:R-:W-:Y:S01]  /*2bf0*/  @!P2 FMUL R9, R9, R9 ;  /* 0x000000090909a220 */ /* 0x004fe20000400000 */
[----:B------:R-:W-:-:S03]  /*2c00*/  FSETP.GT.AND P2, PT, R8, 8.50705917302346158658e+37, PT ;  /* 0x7e8000000800780b */ /* 0x000fc60003f44000 */
[----:B------:R-:W-:Y:S01]  /*2c10*/  FSETP.GT.AND P5, PT, R16, 8.50705917302346158658e+37, PT ;  /* 0x7e8000001000780b */ /* 0x000fe20003fa4000 */
[----:B------:R-:W-:Y:S01]  /*2c20*/  FADD R26, R9, 1 ;  /* 0x3f800000091a7421 */ /* 0x000fe20000000000 */
[----:B0-----:R-:W-:Y:S01]  /*2c30*/  @!P4 FMUL R24, R24, R24 ;  /* 0x000000181818c220 */ /* 0x001fe20000400000 */
[----:B-1----:R-:W-:-:S03]  /*2c40*/  @!P3 FMUL R10, R10, R10 ;  /* 0x0000000a0a0ab220 */ /* 0x002fc60000400000 */
[----:B------:R-:W-:-:S04]  /*2c50*/  FSETP.GT.AND P3, PT, R26, 8.50705917302346158658e+37, PT ;  /* 0x7e8000001a00780b */ /* 0x000fc80003f64000 */
[----:B------:R-:W-:-:S03]  /*2c60*/  @P2 FMUL R8, R8, 0.25 ;  /* 0x3e80000008082820 */ /* 0x000fc60000400000 */
[----:B------:R-:W-:Y:S01]  /*2c70*/  @P5 FMUL R16, R16, 0.25 ;  /* 0x3e80000010105820 */ /* 0x000fe20000400000 */
[----:B------:R-:W-:-:S03]  /*2c80*/  FADD R27, R24, 1 ;  /* 0x3f800000181b7421 */ /* 0x000fc60000000000 */
[----:B------:R-:W0:Y:S02]  /*2c90*/  MUFU.RCP R24, R16 ;  /* 0x0000001000187308 */ /* 0x000e240000001000 */
[----:B------:R-:W-:-:S06]  /*2ca0*/  @P3 FMUL R26, R26, 0.25 ;  /* 0x3e8000001a1a3820 */ /* 0x000fcc0000400000 */
[----:B------:R-:W1:Y:S01]  /*2cb0*/  MUFU.RCP R8, R8 ;  /* 0x0000000800087308 */ /* 0x000e620000001000 */
[----:B------:R-:W-:Y:S01]  /*2cc0*/  FFMA R17, R25, R17, -R56 ;  /* 0x0000001119117223 */ /* 0x000fe20000000838 */
[C---:B------:R-:W-:Y:S02]  /*2cd0*/  FSEL R25, R43.reuse, 1, P5 ;  /* 0x3f8000002b197808 */ /* 0x040fe40002800000 */
[----:B------:R-:W-:-:S04]  /*2ce0*/  FSEL R29, R43, 1, P2 ;  /* 0x3f8000002b1d7808 */ /* 0x000fc80001000000 */
[----:B------:R-:W2:Y:S01]  /*2cf0*/  MUFU.RCP R26, R26 ;  /* 0x0000001a001a7308 */ /* 0x000ea20000001000 */
[----:B0-----:R-:W-:Y:S01]  /*2d00*/  FMUL R24, R24, R25 ;  /* 0x0000001918187220 */ /* 0x001fe20000400000 */
[----:B------:R-:W-:Y:S02]  /*2d10*/  IADD3 R58, P2, R36, UR4, RZ ;  /* 0x00000004243a7c10 */ /* 0x000fe4000ff5e0ff */
[----:B------:R-:W-:Y:S01]  /*2d20*/  CS2R R30, SRZ ;  /* 0x00000000001e7805 */ /* 0x000fe2000001ff00 */
[----:B------:R-:W-:Y:S01]  /*2d30*/  FADD R10, R10, 1 ;  /* 0x3f8000000a0a7421 */ /* 0x000fe20000000000 */
[----:B------:R-:W-:Y:S01]  /*2d40*/  FSETP.GT.AND P4, PT, R27, 8.50705917302346158658e+37, PT ;  /* 0x7e8000001b00780b */ /* 0x000fe20003f84000 */
[----:B------:R-:W0:Y:S01]  /*2d50*/  LDC.64 R36, c[0x0][0x258] ;  /* 0x00009600ff247b82 */ /* 0x000e220000000a00 */
[----:B-1----:R-:W-:Y:S01]  /*2d60*/  FMUL R25, R8, R29 ;  /* 0x0000001d08197220 */ /* 0x002fe20000400000 */
[----:B------:R-:W-:Y:S02]  /*2d70*/  FSEL R29, R43, 1, P3 ;  /* 0x3f8000002b1d7808 */ /* 0x000fe40001800000 */
[----:B------:R-:W-:-:S03]  /*2d80*/  IADD3.X R59, R28, UR5, RZ, P2, !PT ;  /* 0x000000051c3b7c10 */ /* 0x000fc600097fe4ff */
[----:B--2---:R-:W-:Y:S01]  /*2d90*/  FMUL R26, R26, R29 ;  /* 0x0000001d1a1a7220 */ /* 0x004fe20000400000 */
[----:B------:R-:W-:-:S06]  /*2da0*/  CS2R R28, SRZ ;  /* 0x00000000001c7805 */ /* 0x000fcc000001ff00 */
[----:B------:R-:W2:Y:S01]  /*2db0*/  @P0 LDG.E.128 R28, desc[UR6][R58.64] ;  /* 0x000000063a1c0981 */ /* 0x000ea2000c1e1d00 */
[----:B------:R-:W-:Y:S01]  /*2dc0*/  FSETP.GT.AND P6, PT, R10, 8.50705917302346158658e+37, PT ;  /* 0x7e8000000a00780b */ /* 0x000fe20003fc4000 */
[----:B------:R-:W-:-:S04]  /*2dd0*/  @P4 FMUL R27, R27, 0.25 ;  /* 0x3e8000001b1b4820 */ /* 0x000fc80000400000 */
[----:B------:R-:W-:Y:S08]  /*2de0*/  MUFU.RCP R9, R27 ;  /* 0x0000001b00097308 */ /* 0x000ff00000001000 */
[----:B------:R-:W-:-:S04]  /*2df0*/  @P6 FMUL R10, R10, 0.25 ;  /* 0x3e8000000a0a6820 */ /* 0x000fc80000400000 */
[----:B------:R-:W1:Y:S01]  /*2e00*/  MUFU.RCP R27, R10 ;  /* 0x0000000a001b7308 */ /* 0x000e620000001000 */
[----:B------:R-:W4:Y:S01]  /*2e10*/  S2R R38, SR_TID.X ;  /* 0x0000000000267919 */ /* 0x000f220000002100 */
[----:B------:R-:W-:Y:S02]  /*2e20*/  LEA R55, R7, R2, 0xf ;  /* 0x0000000207377211 */ /* 0x000fe400078e78ff */
[----:B------:R-:W-:Y:S02]  /*2e30*/  FSEL R8, R43, 1, P6 ;  /* 0x3f8000002b087808 */ /* 0x000fe40003000000 */
[----:B------:R-:W-:Y:S01]  /*2e40*/  LEA R7, R6, R55, 0x7 ;  /* 0x0000003706077211 */ /* 0x000fe200078e38ff */
[----:B------:R-:W-:-:S04]  /*2e50*/  FADD R46, RZ, -R46 ;  /* 0x8000002eff2e7221 */ /* 0x000fc80000000000 */
[----:B0-----:R-:W-:-:S04]  /*2e60*/  IMAD.WIDE R6, R7, 0x4, R36 ;  /* 0x0000000407067825 */ /* 0x001fc800078e0224 */
[----:B-1----:R-:W-:Y:S01]  /*2e70*/  FMUL R27, R27, R8 ;  /* 0x000000081b1b7220 */ /* 0x002fe20000400000 */
[----:B------:R-:W-:-:S04]  /*2e80*/  FADD R45, RZ, -R45 ;  /* 0x8000002dff2d7221 */ /* 0x000fc80000000000 */
[----:B------:R0:W-:Y:S01]  /*2e90*/  @P1 STG.E.128 desc[UR6][R6.64], R24 ;  /* 0x0000001806001986 */ /* 0x0001e2000c101d06 */
[----:B------:R-:W-:Y:S01]  /*2ea0*/  FFMA R34, R34, R18, -R39 ;  /* 0x0000001222227223 */ /* 0x000fe20000000827 */
[----:B------:R-:W-:Y:S01]  /*2eb0*/  FADD R47, RZ, -R47 ;  /* 0x8000002fff2f7221 */ /* 0x000fe20000000000 */
[----:B------:R-:W-:-:S03]  /*2ec0*/  FSEL R18, R43, 1, P4 ;  /* 0x3f8000002b127808 */ /* 0x000fc60002000000 */
[----:B------:R-:W-:Y:S01]  /*2ed0*/  FMUL R47, R47, 1.4426950216293334961 ;  /* 0x3fb8aa3b2f2f7820 */ /* 0x000fe20000400000 */
[----:B------:R-:W-:Y:S01]  /*2ee0*/  FADD R44, RZ, -R44 ;  /* 0x8000002cff2c7221 */ /* 0x000fe20000000000 */
[----:B------:R-:W-:Y:S01]  /*2ef0*/  FMUL R9, R9, R18 ;  /* 0x0000001209097220 */ /* 0x000fe20000400000 */
[----:B0-----:R-:W-:Y:S01]  /*2f00*/  FMUL R25, R46, 1.4426950216293334961 ;  /* 0x3fb8aa3b2e197820 */ /* 0x001fe20000400000 */
[----:B------:R-:W-:-:S04]  /*2f10*/  FMUL R24, R45, 1.4426950216293334961 ;  /* 0x3fb8aa3b2d187820 */ /* 0x000fc80000400000 */
[----:B------:R-:W-:Y:S02]  /*2f20*/  FSETP.GEU.AND P3, PT, R25, -126, PT ;  /* 0xc2fc00001900780b */ /* 0x000fe40003f6e000 */
[----:B------:R-:W-:Y:S01]  /*2f30*/  FSETP.GEU.AND P1, PT, R24, -126, PT ;  /* 0xc2fc00001800780b */ /* 0x000fe20003f2e000 */
[----:B------:R-:W-:Y:S01]  /*2f40*/  FFMA R7, R9, R19, -R42 ;  /* 0x0000001309077223 */ /* 0x000fe2000000082a */
[----:B------:R-:W-:Y:S01]  /*2f50*/  FSETP.GEU.AND P2, PT, R47, -126, PT ;  /* 0xc2fc00002f00780b */ /* 0x000fe20003f4e000 */
[----:B------:R-:W-:Y:S01]  /*2f60*/  FMUL R19, R44, 1.4426950216293334961 ;  /* 0x3fb8aa3b2c137820 */ /* 0x000fe20000400000 */
[----:B----4-:R-:W-:Y:S02]  /*2f70*/  SHF.R.U32.HI R57, RZ, 0x3, R38 ;  /* 0x00000003ff397819 */ /* 0x010fe40000011626 */
[----:B------:R-:W-:Y:S02]  /*2f80*/  SHF.L.U32 R2, R38, 0x7, RZ ;  /* 0x0000000726027819 */ /* 0x000fe400000006ff */
[----:B------:R-:W-:-:S03]  /*2f90*/  SGXT.U32 R57, R57, 0x4 ;  /* 0x000000043939781a */ /* 0x000fc60000000000 */
[----:B------:R-:W-:Y:S01]  /*2fa0*/  @!P3 FMUL R25, R25, 0.5 ;  /* 0x3f0000001919b820 */ /* 0x000fe20000400000 */
[----:B------:R-:W-:Y:S02]  /*2fb0*/  LOP3.LUT R2, R2, 0x380, RZ, 0xc0, !PT ;  /* 0x0000038002027812 */ /* 0x000fe400078ec0ff */
[----:B------:R-:W-:Y:S01]  /*2fc0*/  FSETP.GEU.AND P5, PT, R19, -126, PT ;  /* 0xc2fc00001300780b */ /* 0x000fe20003fae000 */
[----:B------:R-:W-:Y:S01]  /*2fd0*/  FADD R11, RZ, -R11 ;  /* 0x8000000bff0b7221 */ /* 0x000fe20000000000 */
[C---:B------:R-:W-:Y:S01]  /*2fe0*/  LOP3.LUT R57, R2.reuse, R57, RZ, 0xfc, !PT ;  /* 0x0000003902397212 */ /* 0x040fe200078efcff */
[----:B------:R-:W0:Y:S01]  /*2ff0*/  MUFU.EX2 R25, R25 ;  /* 0x0000001900197308 */ /* 0x000e220000000800 */
[----:B------:R-:W-:Y:S01]  /*3000*/  LOP3.LUT R8, R2, 0x20, RZ, 0xfc, !PT ;  /* 0x0000002002087812 */ /* 0x000fe200078efcff */
[----:B------:R-:W-:Y:S01]  /*3010*/  @!P1 FMUL R24, R24, 0.5 ;  /* 0x3f00000018189820 */ /* 0x000fe20000400000 */
[----:B------:R-:W-:Y:S01]  /*3020*/  @!P2 FMUL R47, R47, 0.5 ;  /* 0x3f0000002f2fa820 */ /* 0x000fe20000400000 */
[C---:B------:R-:W-:Y:S01]  /*3030*/  LOP3.LUT R16, R2.reuse, 0x40, RZ, 0xfc, !PT ;  /* 0x0000004002107812 */ /* 0x040fe200078efcff */
[----:B------:R-:W-:Y:S01]  /*3040*/  FMUL R10, R11, 1.4426950216293334961 ;  /* 0x3fb8aa3b0b0a7820 */ /* 0x000fe20000400000 */
[----:B------:R-:W-:-:S02]  /*3050*/  LOP3.LUT R6, R2, 0x60, RZ, 0xfc, !PT ;  /* 0x0000006002067812 */ /* 0x000fc400078efcff */
[-C--:B------:R-:W-:Y:S01]  /*3060*/  LEA.HI R18, R2, R57.reuse, RZ, 0x1b ;  /* 0x0000003902127211 */ /* 0x080fe200078fd8ff */
[----:B------:R-:W1:Y:S01]  /*3070*/  MUFU.EX2 R9, R24 ;  /* 0x0000001800097308 */ /* 0x000e620000000800 */
[----:B------:R-:W-:Y:S01]  /*3080*/  LEA.HI R2, R8, R57, RZ, 0x1b ;  /* 0x0000003908027211 */ /* 0x000fe200078fd8ff */
[----:B------:R-:W-:-:S06]  /*3090*/  @!P5 FMUL R19, R19, 0.5 ;  /* 0x3f0000001313d820 */ /* 0x000fcc0000400000 */
[----:B------:R-:W4:Y:S01]  /*30a0*/  MUFU.EX2 R8, R47 ;  /* 0x0000002f00087308 */ /* 0x000f220000000800 */
[----:B0-----:R-:W-:-:S04]  /*30b0*/  @!P3 FMUL R25, R25, R25 ;  /* 0x000000191919b220 */ /* 0x001fc80000400000 */
[----:B------:R-:W-:Y:S01]  /*30c0*/  FADD R25, R25, 1 ;  /* 0x3f80000019197421 */ /* 0x000fe20000000000 */
[----:B-1----:R-:W-:-:S04]  /*30d0*/  @!P1 FMUL R9, R9, R9 ;  /* 0x0000000909099220 */ /* 0x002fc80000400000 */
[----:B------:R-:W-:Y:S01]  /*30e0*/  FSETP.GT.AND P3, PT, R25, 8.50705917302346158658e+37, PT ;  /* 0x7e8000001900780b */ /* 0x000fe20003f64000 */
[----:B------:R-:W-:Y:S01]  /*30f0*/  FADD R24, R9, 1 ;  /* 0x3f80000009187421 */ /* 0x000fe20000000000 */
[----:B----4-:R-:W-:Y:S01]  /*3100*/  @!P2 FMUL R8, R8, R8 ;  /* 0x000000080808a220 */ /* 0x010fe20000400000 */
[----:B------:R-:W-:Y:S02]  /*3110*/  FSETP.GEU.AND P2, PT, R10, -126, PT ;  /* 0xc2fc00000a00780b */ /* 0x000fe40003f4e000 */
[----:B------:R-:W-:Y:S01]  /*3120*/  FSEL R26, R43, 1, P3 ;  /* 0x3f8000002b1a7808 */ /* 0x000fe20001800000 */
[----:B------:R-:W-:-:S07]  /*3130*/  FADD R8, R8, 1 ;  /* 0x3f80000008087421 */ /* 0x000fce0000000000 */
[----:B------:R-:W-:-:S03]  /*3140*/  @P3 FMUL R25, R25, 0.25 ;  /* 0x3e80000019193820 */ /* 0x000fc60000400000 */
[----:B------:R-:W-:Y:S01]  /*3150*/  @!P2 FMUL R10, R10, 0.5 ;  /* 0x3f0000000a0aa820 */ /* 0x000fe20000400000 */
[----:B---3--:R-:W-:Y:S01]  /*3160*/  FADD R20, RZ, -R20 ;  /* 0x80000014ff147221 */ /* 0x008fe20000000000 */
[----:B------:R-:W-:-:S03]  /*3170*/  FADD R21, RZ, -R21 ;  /* 0x80000015ff157221 */ /* 0x000fc60000000000 */
[----:B------:R-:W-:Y:S01]  /*3180*/  FMUL R11, R20, 1.4426950216293334961 ;  /* 0x3fb8aa3b140b7820 */ /* 0x000fe20000400000 */
[----:B------:R-:W-:Y:S02]  /*3190*/  FMUL R20, R21, 1.4426950216293334961 ;  /* 0x3fb8aa3b15147820 */ /* 0x000fe40000400000 */
[----:B------:R-:W0:Y:S02]  /*31a0*/  MUFU.EX2 R21, R19 ;  /* 0x0000001300157308 */ /* 0x000e240000000800 */
[----:B------:R-:W-:Y:S01]  /*31b0*/  FSETP.GEU.AND P4, PT, R11, -126, PT ;  /* 0xc2fc00000b00780b */ /* 0x000fe20003f8e000 */
[----:B------:R-:W-:-:S12]  /*31c0*/  FADD R22, RZ, -R22 ;  /* 0x80000016ff167221 */ /* 0x000fd80000000000 */
[----:B------:R-:W-:Y:S01]  /*31d0*/  @!P4 FMUL R11, R11, 0.5 ;  /* 0x3f0000000b0bc820 */ /* 0x000fe20000400000 */
[----:B0-----:R-:W-:Y:S01]  /*31e0*/  @!P5 FMUL R21, R21, R21 ;  /* 0x000000151515d220 */ /* 0x001fe20000400000 */
[----:B------:R-:W-:Y:S01]  /*31f0*/  FSETP.GT.AND P5, PT, R24, 8.50705917302346158658e+37, PT ;  /* 0x7e8000001800780b */ /* 0x000fe20003fa4000 */
[----:B------:R-:W-:-:S03]  /*3200*/  FMUL R19, R22, 1.4426950216293334961 ;  /* 0x3fb8aa3b16137820 */ /* 0x000fc60000400000 */
[----:B------:R-:W0:Y:S01]  /*3210*/  MUFU.EX2 R11, R11 ;  /* 0x0000000b000b7308 */ /* 0x000e220000000800 */
[----:B------:R-:W-:Y:S01]  /*3220*/  FADD R22, R21, 1 ;  /* 0x3f80000015167421 */ /* 0x000fe20000000000 */
[----:B------:R-:W-:-:S04]  /*3230*/  FADD R23, RZ, -R23 ;  /* 0x80000017ff177221 */ /* 0x000fc80000000000 */
[----:B------:R-:W-:Y:S01]  /*3240*/  FSETP.GT.AND P3, PT, R22, 8.50705917302346158658e+37, PT ;  /* 0x7e8000001600780b */ /* 0x000fe20003f64000 */
[----:B------:R-:W-:Y:S01]  /*3250*/  FMUL R21, R23, 1.4426950216293334961 ;  /* 0x3fb8aa3b17157820 */ /* 0x000fe20000400000 */
[----:B------:R-:W1:Y:S01]  /*3260*/  MUFU.EX2 R10, R10 ;  /* 0x0000000a000a7308 */ /* 0x000e620000000800 */
[----:B------:R-:W-:Y:S01]  /*3270*/  FSETP.GEU.AND P1, PT, R20, -126, PT ;  /* 0xc2fc00001400780b */ /* 0x000fe20003f2e000 */
[----:B------:R-:W-:Y:S01]  /*3280*/  @P5 FMUL R24, R24, 0.25 ;  /* 0x3e80000018185820 */ /* 0x000fe20000400000 */
[----:B------:R-:W-:Y:S01]  /*3290*/  FSETP.GT.AND P6, PT, R8, 8.50705917302346158658e+37, PT ;  /* 0x7e8000000800780b */ /* 0x000fe20003fc4000 */
[----:B0-----:R-:W-:Y:S01]  /*32a0*/  @!P4 FMUL R11, R11, R11 ;  /* 0x0000000b0b0bc220 */ /* 0x001fe20000400000 */
[----:B------:R-:W-:-:S03]  /*32b0*/  FSETP.GEU.AND P4, PT, R21, -126, PT ;  /* 0xc2fc00001500780b */ /* 0x000fc60003f8e000 */
[----:B------:R-:W0:Y:S01]  /*32c0*/  MUFU.RCP R24, R24 ;  /* 0x0000001800187308 */ /* 0x000e220000001000 */
[----:B------:R-:W3:Y:S02]  /*32d0*/  S2UR UR5, SR_CgaCtaId ;  /* 0x00000000000579c3 */ /* 0x000ee40000008800 */
[----:B------:R-:W-:-:S03]  /*32e0*/  @P3 FMUL R22, R22, 0.25 ;  /* 0x3e80000016163820 */ /* 0x000fc60000400000 */
[----:B------:R-:W-:Y:S01]  /*32f0*/  @!P1 FMUL R20, R20, 0.5 ;  /* 0x3f00000014149820 */ /* 0x000fe20000400000 */
[----:B-1----:R-:W-:Y:S01]  /*3300*/  @!P2 FMUL R10, R10, R10 ;  /* 0x0000000a0a0aa220 */ /* 0x002fe20000400000 */
[----:B------:R-:W-:Y:S01]  /*3310*/  FSETP.GEU.AND P2, PT, R19, -126, PT ;  /* 0xc2fc00001300780b */ /* 0x000fe20003f4e000 */
[----:B------:R1:W-:Y:S01]  /*3320*/  MUFU.RCP R9, R25 ;  /* 0x0000001900097308 */ /* 0x0003e20000001000 */
[----:B------:R-:W-:Y:S01]  /*3330*/  @P6 FMUL R8, R8, 0.25 ;  /* 0x3e80000008086820 */ /* 0x000fe20000400000 */
[----:B------:R-:W-:Y:S01]  /*3340*/  FADD R23, R10, 1 ;  /* 0x3f8000000a177421 */ /* 0x000fe20000000000 */
[----:B------:R-:W-:-:S05]  /*3350*/  @!P4 FMUL R21, R21, 0.5 ;  /* 0x3f0000001515c820 */ /* 0x000fca0000400000 */
[----:B------:R-:W4:Y:S01]  /*3360*/  MUFU.RCP R22, R22 ;  /* 0x0000001600167308 */ /* 0x000f220000001000 */
[----:B-1----:R-:W-:-:S05]  /*3370*/  FSEL R25, R43, 1, P5 ;  /* 0x3f8000002b197808 */ /* 0x002fca0002800000 */
[----:B0-----:R-:W-:Y:S02]  /*3380*/  FMUL R10, R24, R25 ;  /* 0x00000019180a7220 */ /* 0x001fe40000400000 */
[----:B------:R-:W0:Y:S01]  /*3390*/  MUFU.EX2 R20, R20 ;  /* 0x0000001400147308 */ /* 0x000e220000000800 */
[----:B------:R-:W-:Y:S02]  /*33a0*/  FSEL R25, R43, 1, P3 ;  /* 0x3f8000002b197808 */ /* 0x000fe40001800000 */
[----:B------:R-:W-:-:S05]  /*33b0*/  FSETP.GT.AND P3, PT, R23, 8.50705917302346158658e+37, PT ;  /* 0x7e8000001700780b */ /* 0x000fca0003f64000 */
[----:B------:R-:W1:Y:S01]  /*33c0*/  MUFU.RCP R8, R8 ;  /* 0x0000000800087308 */ /* 0x000e620000001000 */
[----:B------:R-:W-:Y:S01]  /*33d0*/  SHF.L.U32 R38, R38, 0x2, RZ ;  /* 0x0000000226267819 */ /* 0x000fe200000006ff */
[----:B------:R-:W-:Y:S01]  /*33e0*/  @!P2 FMUL R19, R19, 0.5 ;  /* 0x3f0000001313a820 */ /* 0x000fe20000400000 */
[----:B------:R-:W-:-:S05]  /*33f0*/  LEA R55, R4, R55, 0x7 ;  /* 0x0000003704377211 */ /* 0x000fca00078e38ff */
[----:B------:R-:W5:Y:S01]  /*3400*/  MUFU.EX2 R21, R21 ;  /* 0x0000001500157308 */ /* 0x000f620000000800 */
[----:B------:R-:W-:Y:S01]  /*3410*/  FADD R4, R11, 1 ;  /* 0x3f8000000b047421 */ /* 0x000fe20000000000 */
[----:B----4-:R-:W-:Y:S01]  /*3420*/  FMUL R11, R22, R25 ;  /* 0x00000019160b7220 */ /* 0x010fe20000400000 */
[----:B------:R-:W-:Y:S01]  /*3430*/  SHF.R.U32.HI R22, RZ, 0x5, R38 ;  /* 0x00000005ff167819 */ /* 0x000fe20000011626 */
[----:B------:R-:W-:Y:S01]  /*3440*/  UMOV UR4, 0x400 ;  /* 0x0000040000047882 */ /* 0x000fe20000000000 */
[----:B------:R-:W-:Y:S01]  /*3450*/  FSEL R27, R43, 1, P6 ;  /* 0x3f8000002b1b7808 */ /* 0x000fe20003000000 */
[----:B0-----:R-:W-:Y:S01]  /*3460*/  @!P1 FMUL R20, R20, R20 ;  /* 0x0000001414149220 */ /* 0x001fe20000400000 */
[----:B------:R-:W-:Y:S01]  /*3470*/  LOP3.LUT R25, R38, 0x1fc, RZ, 0xc0, !PT ;  /* 0x000001fc26197812 */ /* 0x000fe200078ec0ff */
[----:B---3--:R-:W-:Y:S01]  /*3480*/  UPRMT UR4, UR5, 0x654, UR4 ;  /* 0x0000065405047896 */ /* 0x008fe20008000004 */
[----:B------:R-:W-:Y:S01]  /*3490*/  ISETP.GE.AND P1, PT, R0, 0x100, PT ;  /* 0x000001000000780c */ /* 0x000fe20003f26270 */
[----:B------:R-:W0:Y:S01]  /*34a0*/  MUFU.EX2 R19, R19 ;  /* 0x0000001300137308 */ /* 0x000e220000000800 */
[----:B------:R-:W-:Y:S01]  /*34b0*/  SGXT.U32 R22, R22, 0x4 ;  /* 0x000000041616781a */ /* 0x000fe20000000000 */
[----:B------:R-:W-:Y:S01]  /*34c0*/  FMUL R9, R9, R26 ;  /* 0x0000001a09097220 */ /* 0x000fe20000400000 */
[----:B------:R-:W-:Y:S01]  /*34d0*/  @P3 FMUL R23, R23, 0.25 ;  /* 0x3e80000017173820 */ /* 0x000fe20000400000 */
[----:B------:R-:W-:Y:S01]  /*34e0*/  LOP3.LUT R26, R25, 0x200, RZ, 0xfc, !PT ;  /* 0x00000200191a7812 */ /* 0x000fe200078efcff */
[----:B-1----:R-:W-:Y:S01]  /*34f0*/  FMUL R8, R8, R27 ;  /* 0x0000001b08087220 */ /* 0x002fe20000400000 */
[----:B------:R-:W-:Y:S01]  /*3500*/  LEA.HI R16, R16, R57, RZ, 0x1b ;  /* 0x0000003910107211 */ /* 0x000fe200078fd8ff */
[----:B-----5:R-:W-:Y:S01]  /*3510*/  @!P4 FMUL R21, R21, R21 ;  /* 0x000000151515c220 */ /* 0x020fe20000400000 */
[----:B------:R-:W-:Y:S01]  /*3520*/  LEA.HI R6, R6, R57, RZ, 0x1b ;  /* 0x0000003906067211 */ /* 0x000fe200078fd8ff */
[----:B------:R-:W-:Y:S01]  /*3530*/  FADD R24, R20, 1 ;  /* 0x3f80000014187421 */ /* 0x000fe20000000000 */
[----:B------:R-:W-:Y:S01]  /*3540*/  ISETP.LT.AND P5, PT, R35, 0x200, !P1 ;  /* 0x000002002300780c */ /* 0x000fe20004fa1270 */
[----:B------:R1:W3:Y:S01]  /*3550*/  MUFU.RCP R20, R23 ;  /* 0x0000001700147308 */ /* 0x0002e20000001000 */
[----:B------:R-:W-:-:S02]  /*3560*/  IADD3 R27, R25, R22, RZ ;  /* 0x00000016191b7210 */ /* 0x000fc40007ffe0ff */
[-C--:B------:R-:W-:Y:S02]  /*3570*/  LEA R35, R35, R0.reuse, 0x8 ;  /* 0x0000000023237211 */ /* 0x080fe400078e40ff */
[----:B------:R-:W-:Y:S02]  /*3580*/  LEA R22, R18, UR4, 0x2 ;  /* 0x0000000412167c11 */ /* 0x000fe4000f8e10ff */
[C---:B------:R-:W-:Y:S02]  /*3590*/  ISETP.LT.AND P1, PT, R33.reuse, 0x200, !P1 ;  /* 0x000002002100780c */ /* 0x040fe40004f21270 */
[----:B------:R-:W-:Y:S01]  /*35a0*/  LEA R0, R33, R0, 0x8 ;  /* 0x0000000021007211 */ /* 0x000fe200078e40ff */
[----:B------:R-:W-:Y:S01]  /*35b0*/  FADD R33, R21, 1 ;  /* 0x3f80000015217421 */ /* 0x000fe20000000000 */
[----:B------:R-:W-:Y:S02]  /*35c0*/  LEA.HI R25, R26, R25, RZ, 0x1b ;  /* 0x000000191a197211 */ /* 0x000fe400078fd8ff */
[----:B-1----:R-:W-:-:S02]  /*35d0*/  LEA R23, R2, UR4, 0x2 ;  /* 0x0000000402177c11 */ /* 0x002fc4000f8e10ff */
[----:B------:R-:W-:Y:S02]  /*35e0*/  LEA R26, R16, UR4, 0x2 ;  /* 0x00000004101a7c11 */ /* 0x000fe4000f8e10ff */
[----:B------:R-:W-:Y:S01]  /*35f0*/  LEA R21, R6, UR4, 0x2 ;  /* 0x0000000406157c11 */ /* 0x000fe2000f8e10ff */
[----:B------:R-:W-:Y:S01]  /*3600*/  STS [R22], R49 ;  /* 0x0000003116007388 */ /* 0x000fe20000000800 */
[----:B------:R-:W-:-:S03]  /*3610*/  IMAD.WIDE R36, R55, 0x4, R36 ;  /* 0x0000000437247825 */ /* 0x000fc600078e0224 */
[----:B------:R-:W-:Y:S01]  /*3620*/  STS [R23+0x80], R48 ;  /* 0x0000803017007388 */ /* 0x000fe20000000800 */
[----:B0-----:R-:W-:-:S03]  /*3630*/  @!P2 FMUL R19, R19, R19 ;  /* 0x000000131313a220 */ /* 0x001fc60000400000 */
[----:B------:R-:W-:Y:S04]  /*3640*/  STS [R26+0x100], R51 ;  /* 0x000100331a007388 */ /* 0x000fe80000000800 */
[----:B------:R-:W-:Y:S04]  /*3650*/  STS [R21+0x180], R50 ;  /* 0x0001803215007388 */ /* 0x000fe80000000800 */
[----:B------:R-:W-:Y:S04]  /*3660*/  STS [R22+0x40], R53 ;  /* 0x0000403516007388 */ /* 0x000fe80000000800 */
[----:B------:R-:W-:Y:S01]  /*3670*/  STS [R23+0xc0], R52 ;  /* 0x0000c03417007388 */ /* 0x000fe20000000800 */
[----:B------:R-:W-:-:S03]  /*3680*/  FADD R19, R19, 1 ;  /* 0x3f80000013137421 */ /* 0x000fc60000000000 */
[----:B------:R-:W-:Y:S04]  /*3690*/  STS [R26+0x140], R41 ;  /* 0x000140291a007388 */ /* 0x000fe80000000800 */
[----:B------:R0:W-:Y:S04]  /*36a0*/  @P0 STG.E.128 desc[UR6][R36.64], R8 ;  /* 0x0000000824000986 */ /* 0x0001e8000c101d06 */
[----:B------:R-:W-:Y:S01]  /*36b0*/  STS [R21+0x1c0], R40 ;  /* 0x0001c02815007388 */ /* 0x000fe20000000800 */
[----:B------:R-:W-:Y:S02]  /*36c0*/  FSETP.GT.AND P4, PT, R19, 8.50705917302346158658e+37, PT ;  /* 0x7e8000001300780b */ /* 0x000fe40003f84000 */
[----:B------:R-:W-:-:S02]  /*36d0*/  FSETP.GT.AND P2, PT, R4, 8.50705917302346158658e+37, PT ;  /* 0x7e8000000400780b */ /* 0x000fc40003f44000 */
[----:B------:R-:W-:Y:S02]  /*36e0*/  FSETP.GT.AND P6, PT, R24, 8.50705917302346158658e+37, PT ;  /* 0x7e8000001800780b */ /* 0x000fe40003fc4000 */
[----:B------:R-:W-:Y:S02]  /*36f0*/  FSETP.GT.AND P0, PT, R33, 8.50705917302346158658e+37, PT ;  /* 0x7e8000002100780b */ /* 0x000fe40003f04000 */
[----:B------:R-:W-:Y:S01]  /*3700*/  LEA R6, R27, UR4, 0x2 ;  /* 0x000000041b067c11 */ /* 0x000fe2000f8e10ff */
[----:B------:R-:W-:Y:S01]  /*3710*/  BAR.SYNC.DEFER_BLOCKING 0x0 ;  /* 0x0000000000007b1d */ /* 0x000fe20000010000 */
[----:B------:R-:W-:-:S03]  /*3720*/  LEA R25, R25, UR4, 0x2 ;  /* 0x0000000419197c11 */ /* 0x000fc6000f8e10ff */
[----:B------:R-:W-:Y:S01]  /*3730*/  @P4 FMUL R19, R19, 0.25 ;  /* 0x3e80000013134820 */ /* 0x000fe20000400000 */
[-C--:B------:R-:W-:Y:S01]  /*3740*/  FFMA R54, R13, R3.reuse, R54 ;  /* 0x000000030d367223 */ /* 0x080fe20000000036 */
[----:B------:R-:W-:Y:S01]  /*3750*/  @P2 FMUL R4, R4, 0.25 ;  /* 0x3e80000004042820 */ /* 0x000fe20000400000 */
[----:B------:R-:W-:Y:S01]  /*3760*/  FFMA R13, R17, R3, R56 ;  /* 0x00000003110d7223 */ /* 0x000fe20000000038 */
[----:B------:R1:W-:Y:S01]  /*3770*/  MUFU.RCP R27, R19 ;  /* 0x00000013001b7308 */ /* 0x0003e20000001000 */
[----:B------:R-:W-:Y:S01]  /*3780*/  @P6 FMUL R24, R24, 0.25 ;  /* 0x3e80000018186820 */ /* 0x000fe20000400000 */
[----:B------:R-:W-:Y:S01]  /*3790*/  @P0 FMUL R33, R33, 0.25 ;  /* 0x3e80000021210820 */ /* 0x000fe20000400000 */
[----:B0-----:R-:W-:-:S05]  /*37a0*/  FSEL R37, R43, 1, P3 ;  /* 0x3f8000002b257808 */ /* 0x001fca0001800000 */
[----:B------:R-:W0:Y:S01]  /*37b0*/  MUFU.RCP R4, R4 ;  /* 0x0000000400047308 */ /* 0x000e220000001000 */
[----:B------:R-:W-:Y:S04]  /*37c0*/  LDS R8, [R6] ;  /* 0x0000000006087984 */ /* 0x000fe80000000800 */
[----:B------:R-:W-:Y:S04]  /*37d0*/  LDS R9, [R6+0x4] ;  /* 0x0000040006097984 */ /* 0x000fe80000000800 */
[----:B------:R-:W-:Y:S04]  /*37e0*/  LDS R10, [R6+0x8] ;  /* 0x00000800060a7984 */ /* 0x000fe80000000800 */
[----:B------:R-:W4:Y:S04]  /*37f0*/  LDS R11, [R6+0xc] ;  /* 0x00000c00060b7984 */ /* 0x000f280000000800 */
[----:B------:R-:W-:Y:S04]  /*3800*/  LDS R16, [R25+0x800] ;  /* 0x0008000019107984 */ /* 0x000fe80000000800 */
[----:B------:R-:W-:Y:S04]  /*3810*/  LDS R17, [R25+0x804] ;  /* 0x0008040019117984 */ /* 0x000fe80000000800 */
[----:B------:R-:W-:Y:S04]  /*3820*/  LDS R18, [R25+0x808] ;  /* 0x0008080019127984 */ /* 0x000fe80000000800 */
[----:B-1----:R-:W1:Y:S01]  /*3830*/  LDS R19, [R25+0x80c] ;  /* 0x00080c0019137984 */ /* 0x002e620000000800 */
[-C--:B------:R-:W-:Y:S01]  /*3840*/  FFMA R34, R34, R3.reuse, R39 ;  /* 0x0000000322227223 */ /* 0x080fe20000000027 */
[----:B------:R-:W-:Y:S01]  /*3850*/  FFMA R7, R7, R3, R42 ;  /* 0x0000000307077223 */ /* 0x000fe2000000002a */
[----:B------:R-:W5:Y:S01]  /*3860*/  MUFU.RCP R24, R24 ;  /* 0x0000001800187308 */ /* 0x000f620000001000 */
[----:B------:R-:W1:Y:S01]  /*3870*/  LDC.64 R2, c[0x0][0x260] ;  /* 0x00009800ff027b82 */ /* 0x000e620000000a00 */
[----:B---3--:R-:W-:Y:S01]  /*3880*/  FMUL R20, R20, R37 ;  /* 0x0000002514147220 */ /* 0x008fe20000400000 */
[----:B------:R-:W-:-:S05]  /*3890*/  FSEL R37, R43, 1, P2 ;  /* 0x3f8000002b257808 */ /* 0x000fca0001000000 */
[----:B------:R-:W3:Y:S01]  /*38a0*/  MUFU.RCP R33, R33 ;  /* 0x0000002100217308 */ /* 0x000ee20000001000 */
[----:B------:R-:W-:Y:S01]  /*38b0*/  FADD R48, -R48, R13 ;  /* 0x0000000d30307221 */ /* 0x000fe20000000100 */
[----:B0-----:R-:W-:Y:S01]  /*38c0*/  FMUL R37, R4, R37 ;  /* 0x0000002504257220 */ /* 0x001fe20000400000 */
[C---:B------:R-:W-:Y:S02]  /*38d0*/  FSEL R13, R43.reuse, 1, P6 ;  /* 0x3f8000002b0d7808 */ /* 0x040fe40003000000 */
[C---:B------:R-:W-:Y:S02]  /*38e0*/  FSEL R4, R43.reuse, 1, P4 ;  /* 0x3f8000002b047808 */ /* 0x040fe40002000000 */
[----:B------:R-:W-:Y:S01]  /*38f0*/  FSEL R36, R43, 1, P0 ;  /* 0x3f8000002b247808 */ /* 0x000fe20000000000 */
[----:B------:R-:W-:Y:S01]  /*3900*/  FMUL R20, R20, R15 ;  /* 0x0000000f14147220 */ /* 0x000fe20000400000 */
[----:B-----5:R-:W-:Y:S01]  /*3910*/  FMUL R13, R24, R13 ;  /* 0x0000000d180d7220 */ /* 0x020fe20000400000 */
[----:B------:R-:W-:Y:S01]  /*3920*/  FMUL R27, R27, R4 ;  /* 0x000000041b1b7220 */ /* 0x000fe20000400000 */
[----:B--2---:R-:W-:Y:S01]  /*3930*/  FFMA R37, R37, R28, -R12 ;  /* 0x0000001c25257223 */ /* 0x004fe2000000080c */
[----:B---3--:R-:W-:Y:S01]  /*3940*/  FMUL R33, R33, R36 ;  /* 0x0000002421217220 */ /* 0x008fe20000400000 */
[----:B------:R-:W-:Y:S01]  /*3950*/  FFMA R13, R13, R29, -R32 ;  /* 0x0000001d0d0d7223 */ /* 0x000fe20000000820 */
[----:B------:R-:W-:-:S02]  /*3960*/  FFMA R27, R27, R30, -R14 ;  /* 0x0000001e1b1b7223 */ /* 0x000fc4000000080e */
[----:B------:R-:W-:Y:S01]  /*3970*/  FFMA R31, R33, R31, -R20 ;  /* 0x0000001f211f7223 */ /* 0x000fe20000000814 */
[-C--:B------:R-:W-:Y:S01]  /*3980*/  FFMA R12, R37, R5.reuse, R12 ;  /* 0x00000005250c7223 */ /* 0x080fe2000000000c */
[-C--:B------:R-:W-:Y:S01]  /*3990*/  FFMA R13, R13, R5.reuse, R32 ;  /* 0x000000050d0d7223 */ /* 0x080fe20000000020 */
[-C--:B------:R-:W-:Y:S01]  /*39a0*/  FFMA R14, R27, R5.reuse, R14 ;  /* 0x000000051b0e7223 */ /* 0x080fe2000000000e */
[----:B------:R-:W-:Y:S01]  /*39b0*/  FFMA R31, R31, R5, R20 ;  /* 0x000000051f1f7223 */ /* 0x000fe20000000014 */
[----:B-1----:R-:W-:-:S04]  /*39c0*/  IMAD.WIDE R4, R35, 0x4, R2 ;  /* 0x0000000423047825 */ /* 0x002fc800078e0202 */
[----:B------:R-:W-:Y:S01]  /*39d0*/  IMAD.WIDE R2, R0, 0x4, R2 ;  /* 0x0000000400027825 */ /* 0x000fe200078e0202 */
[----:B----4-:R0:W-:Y:S04]  /*39e0*/  @P5 STG.E.128 desc[UR6][R4.64], R8 ;  /* 0x0000000804005986 */ /* 0x0101e8000c101d06 */
[----:B------:R1:W-:Y:S01]  /*39f0*/  @P1 STG.E.128 desc[UR6][R2.64], R16 ;  /* 0x0000001002001986 */ /* 0x0003e2000c101d06 */
[----:B------:R-:W-:Y:S01]  /*3a00*/  FADD R49, -R49, R54 ;  /* 0x0000003631317221 */ /* 0x000fe20000000100 */
[----:B------:R-:W-:Y:S01]  /*3a10*/  BAR.SYNC.DEFER_BLOCKING 0x0 ;  /* 0x0000000000007b1d */ /* 0x000fe20000010000 */
[----:B------:R-:W-:Y:S01]  /*3a20*/  FADD R51, -R51, R34 ;  /* 0x0000002233337221 */ /* 0x000fe20000000100 */
[----:B------:R-:W-:Y:S01]  /*3a30*/  FADD R50, -R50, R7 ;  /* 0x0000000732327221 */ /* 0x000fe20000000100 */
[----:B------:R-:W-:Y:S01]  /*3a40*/  FADD R53, -R53, R12 ;  /* 0x0000000c35357221 */ /* 0x000fe20000000100 */
[----:B------:R-:W-:Y:S01]  /*3a50*/  FADD R52, -R52, R13 ;  /* 0x0000000d34347221 */ /* 0x000fe20000000100 */
[----:B------:R-:W-:Y:S01]  /*3a60*/  FADD R41, -R41, R14 ;  /* 0x0000000e29297221 */ /* 0x000fe20000000100 */
[----:B------:R-:W-:-:S02]  /*3a70*/  FADD R40, -R40, R31 ;  /* 0x0000001f28287221 */ /* 0x000fc40000000100 */
[----:B0-----:R-:W1:Y:S01]  /*3a80*/  LDC.64 R4, c[0x0][0x268] ;  /* 0x00009a00ff047b82 */ /* 0x001e620000000a00 */
[----:B------:R-:W-:Y:S04]  /*3a90*/  STS [R22], R49 ;  /* 0x0000003116007388 */ /* 0x000fe80000000800 */
[----:B------:R-:W-:Y:S04]  /*3aa0*/  STS [R23+0x80], R48 ;  /* 0x0000803017007388 */ /* 0x000fe80000000800 */
[----:B------:R-:W-:Y:S04]  /*3ab0*/  STS [R26+0x100], R51 ;  /* 0x000100331a007388 */ /* 0x000fe80000000800 */
[----:B------:R-:W-:Y:S04]  /*3ac0*/  STS [R21+0x180], R50 ;  /* 0x0001803215007388 */ /* 0x000fe80000000800 */
[----:B------:R-:W-:Y:S04]  /*3ad0*/  STS [R22+0x40], R53 ;  /* 0x0000403516007388 */ /* 0x000fe80000000800 */
[----:B------:R-:W-:Y:S04]  /*3ae0*/  STS [R23+0xc0], R52 ;  /* 0x0000c03417007388 */ /* 0x000fe80000000800 */
[----:B------:R-:W-:Y:S04]  /*3af0*/  STS [R26+0x140], R41 ;  /* 0x000140291a007388 */ /* 0x000fe80000000800 */
[----:B------:R-:W-:Y:S01]  /*3b00*/  STS [R21+0x1c0], R40 ;  /* 0x0001c02815007388 */ /* 0x000fe20000000800 */
[----:B------:R-:W-:Y:S06]  /*3b10*/  BAR.SYNC.DEFER_BLOCKING 0x0 ;  /* 0x0000000000007b1d */ /* 0x000fec0000010000 */
[----:B------:R-:W-:Y:S04]  /*3b20*/  LDS R8, [R6] ;  /* 0x0000000006087984 */ /* 0x000fe80000000800 */
[----:B------:R-:W-:Y:S04]  /*3b30*/  LDS R9, [R6+0x4] ;  /* 0x0000040006097984 */ /* 0x000fe80000000800 */
[----:B------:R-:W-:Y:S04]  /*3b40*/  LDS R10, [R6+0x8] ;  /* 0x00000800060a7984 */ /* 0x000fe80000000800 */
[----:B------:R-:W0:Y:S01]  /*3b50*/  LDS R11, [R6+0xc] ;  /* 0x00000c00060b7984 */ /* 0x000e220000000800 */
[----:B-1----:R-:W-:-:S05]  /*3b60*/  IMAD.WIDE R2, R35, 0x4, R4 ;  /* 0x0000000423027825 */ /* 0x002fca00078e0204 */
[----:B0-----:R0:W-:Y:S02]  /*3b70*/  @P5 STG.E.128 desc[UR6][R2.64], R8 ;  /* 0x0000000802005986 */ /* 0x0011e4000c101d06 */
[----:B0-----:R-:W-:Y:S05]  /*3b80*/  @!P1 EXIT ;  /* 0x000000000000994d */ /* 0x001fea0003800000 */
[----:B0-----:R-:W-:Y:S01]  /*3b90*/  LDS R8, [R25+0x800] ;  /* 0x0008000019087984 */ /* 0x001fe20000000800 */
[----:B------:R-:W-:-:S03]  /*3ba0*/  IMAD.WIDE R2, R0, 0x4, R4 ;  /* 0x0000000400027825 */ /* 0x000fc600078e0204 */
[----:B------:R-:W-:Y:S04]  /*3bb0*/  LDS R9, [R25+0x804] ;  /* 0x0008040019097984 */ /* 0x000fe80000000800 */
[----:B------:R-:W-:Y:S04]  /*3bc0*/  LDS R10, [R25+0x808] ;  /* 0x00080800190a7984 */ /* 0x000fe80000000800 */
[----:B------:R-:W0:Y:S04]  /*3bd0*/  LDS R11, [R25+0x80c] ;  /* 0x00080c00190b7984 */ /* 0x000e280000000800 */
[----:B0-----:R-:W-:Y:S01]  /*3be0*/  STG.E.128 desc[UR6][R2.64], R8 ;  /* 0x0000000802007986 */ /* 0x001fe2000c101d06 */
[----:B------:R-:W-:Y:S05]  /*3bf0*/  EXIT ;  /* 0x000000000000794d */ /* 0x000fea0003800000 */
.L_x_0:
[----:B------:R-:W-:-:S00]  /*3c00*/  BRA `(.L_x_0) ;  /* 0xfffffffc00fc7947 */ /* 0x000fc0000383ffff */
[----:B------:R-:W-:-:S00]  /*3c10*/  NOP ;  /* 0x0000000000007918 */ /* 0x000fc00000000000 */
        /* <DEDUP_REMOVED lines=14> */
.L_x_1:


//--------------------- .nv.shared.triton_poi_fused__unsafe_index_add_mul_sigmoid_sub_7 --------------------------
	.section	.nv.shared.triton_poi_fused__unsafe_index_add_mul_sigmoid_sub_7,"aw",@nobits
	.sectionflags	@""
	.align	16
	.zero		1024


//--------------------- .nv.constant0.triton_poi_fused__unsafe_index_add_mul_sigmoid_sub_7 --------------------------
	.section	.nv.constant0.triton_poi_fused__unsafe_index_add_mul_sigmoid_sub_7,"a",@progbits
	.sectionflags	@""
	.align	4
.nv.constant0.triton_poi_fused__unsafe_index_add_mul_sigmoid_sub_7:
	.zero		632
